	.target	sm_90a

	.elftype	@"ET_EXEC"


//--------------------- .note.nv.tkinfo           --------------------------
	.section	.note.nv.tkinfo,"",@"SHT_NOTE"
	.sectionflags	@"SHF_NOTE_NV_TKINFO"
	.tkinfo
        /*0018*/ 	.word	0x00000002
        /*0030*/ 	.string	""
        /*0030*/ 	.string	"ptxas"
        /*0030*/ 	.string	"Cuda compilation tools, release 13.0, V13.0.88"
        /*0030*/ 	.string	"Build cuda_13.0.r13.0/compiler.36424714_0"
        /*0030*/ 	.string	"-arch sm_90a -m 64 "



//--------------------- .note.nv.cuinfo           --------------------------
	.section	.note.nv.cuinfo,"",@"SHT_NOTE"
	.sectionflags	@"SHF_NOTE_NV_CUINFO"
        /*0018*/ 	.short	0x0002
        /*001a*/ 	.short	0x005a
        /*001c*/ 	.short	0x0082
	.zero		2


//--------------------- .nv.info                  --------------------------
	.section	.nv.info,"",@"SHT_CUDA_INFO"
	.align	4


	//----- nvinfo : EIATTR_REGCOUNT
	.align		4
        /*0000*/ 	.byte	0x04, 0x2f
        /*0002*/ 	.short	(.L_15 - .L_14)
	.align		4
.L_14:
        /*0004*/ 	.word	index@(_ZN7cutlass13device_kernelINS_4gemm6kernel13GemmUniversalIN4cute5tupleIJiiiiEEENS1_10collective13CollectiveMmaINS1_34MainloopSm90TmaGmmaWarpSpecializedILi5ENS5_IJNS4_1CILi2EEENSA_ILi1EEESC_EEENS1_35KernelTmaWarpSpecializedCooperativeEEENS5_IJNSA_ILi128EEENSA_ILi224EEENSA_ILi64EEEEEENS_6half_tENS5_IJlSC_lEEESK_SL_NS4_8TiledMMAINS4_8MMA_AtomIJNS4_4SM904GMMA25MMA_64x32x16_F32F16F16_SSILNSP_5MajorE0ELSR_0ELNSP_7ScaleInE1ELSS_1EEEEEENS4_6LayoutISD_NS5_IJSC_NSA_ILi0EEESW_EEEEENS5_IJNS4_10UnderscoreESZ_SZ_EEEEENS4_13SM90_TMA_LOADENS4_14ComposedLayoutINS4_7SwizzleILi3ELi4ELi3EEENS4_18smem_ptr_flag_bitsILi16EEENSV_INS5_IJNSA_ILi8EEESI_EEENS5_IJSI_SC_EEEEEEEvNS4_8identityENS4_23SM90_TMA_LOAD_MULTICASTES1C_vS1D_EENS_8epilogue10collective6detail29Sm90TmaWarpSpecializedAdapterINS1H_15DefaultEpilogueISK_SL_SL_NS1G_6thread17LinearCombinationISK_Li1EffLNS1L_9ScaleType4KindE0ELNS_15FloatRoundStyleE2ESK_EENS1_15EpilogueDefaultEEEEEvvEEEEvNT_6ParamsE)
        /*0008*/ 	.word	0x000000a8


	//----- nvinfo : EIATTR_FRAME_SIZE
	.align		4
.L_15:
        /*000c*/ 	.byte	0x04, 0x11
        /*000e*/ 	.short	(.L_17 - .L_16)
	.align		4
.L_16:
        /*0010*/ 	.word	index@(_ZN7cutlass13device_kernelINS_4gemm6kernel13GemmUniversalIN4cute5tupleIJiiiiEEENS1_10collective13CollectiveMmaINS1_34MainloopSm90TmaGmmaWarpSpecializedILi5ENS5_IJNS4_1CILi2EEENSA_ILi1EEESC_EEENS1_35KernelTmaWarpSpecializedCooperativeEEENS5_IJNSA_ILi128EEENSA_ILi224EEENSA_ILi64EEEEEENS_6half_tENS5_IJlSC_lEEESK_SL_NS4_8TiledMMAINS4_8MMA_AtomIJNS4_4SM904GMMA25MMA_64x32x16_F32F16F16_SSILNSP_5MajorE0ELSR_0ELNSP_7ScaleInE1ELSS_1EEEEEENS4_6LayoutISD_NS5_IJSC_NSA_ILi0EEESW_EEEEENS5_IJNS4_10UnderscoreESZ_SZ_EEEEENS4_13SM90_TMA_LOADENS4_14ComposedLayoutINS4_7SwizzleILi3ELi4ELi3EEENS4_18smem_ptr_flag_bitsILi16EEENSV_INS5_IJNSA_ILi8EEESI_EEENS5_IJSI_SC_EEEEEEEvNS4_8identityENS4_23SM90_TMA_LOAD_MULTICASTES1C_vS1D_EENS_8epilogue10collective6detail29Sm90TmaWarpSpecializedAdapterINS1H_15DefaultEpilogueISK_SL_SL_NS1G_6thread17LinearCombinationISK_Li1EffLNS1L_9ScaleType4KindE0ELNS_15FloatRoundStyleE2ESK_EENS1_15EpilogueDefaultEEEEEvvEEEEvNT_6ParamsE)
        /*0014*/ 	.word	0x00000000


	//----- nvinfo : EIATTR_MIN_STACK_SIZE
	.align		4
.L_17:
        /*0018*/ 	.byte	0x04, 0x12
        /*001a*/ 	.short	(.L_19 - .L_18)
	.align		4
.L_18:
        /*001c*/ 	.word	index@(_ZN7cutlass13device_kernelINS_4gemm6kernel13GemmUniversalIN4cute5tupleIJiiiiEEENS1_10collective13CollectiveMmaINS1_34MainloopSm90TmaGmmaWarpSpecializedILi5ENS5_IJNS4_1CILi2EEENSA_ILi1EEESC_EEENS1_35KernelTmaWarpSpecializedCooperativeEEENS5_IJNSA_ILi128EEENSA_ILi224EEENSA_ILi64EEEEEENS_6half_tENS5_IJlSC_lEEESK_SL_NS4_8TiledMMAINS4_8MMA_AtomIJNS4_4SM904GMMA25MMA_64x32x16_F32F16F16_SSILNSP_5MajorE0ELSR_0ELNSP_7ScaleInE1ELSS_1EEEEEENS4_6LayoutISD_NS5_IJSC_NSA_ILi0EEESW_EEEEENS5_IJNS4_10UnderscoreESZ_SZ_EEEEENS4_13SM90_TMA_LOADENS4_14ComposedLayoutINS4_7SwizzleILi3ELi4ELi3EEENS4_18smem_ptr_flag_bitsILi16EEENSV_INS5_IJNSA_ILi8EEESI_EEENS5_IJSI_SC_EEEEEEEvNS4_8identityENS4_23SM90_TMA_LOAD_MULTICASTES1C_vS1D_EENS_8epilogue10collective6detail29Sm90TmaWarpSpecializedAdapterINS1H_15DefaultEpilogueISK_SL_SL_NS1G_6thread17LinearCombinationISK_Li1EffLNS1L_9ScaleType4KindE0ELNS_15FloatRoundStyleE2ESK_EENS1_15EpilogueDefaultEEEEEvvEEEEvNT_6ParamsE)
        /*0020*/ 	.word	0x00000000
.L_19:


//--------------------- .nv.compat                --------------------------
	.section	.nv.compat,"",@"SHT_CUDA_COMPAT_INFO"
	.align	4
        /*0000*/ 	.byte	0x02, 0x09, 0x01, 0x00, 0x02, 0x02, 0x04, 0x00, 0x02, 0x05, 0x05, 0x00, 0x03, 0x07, 0x01, 0x01
        /*0010*/ 	.byte	0x02, 0x03, 0x01, 0x00, 0x02, 0x06, 0x01, 0x00, 0x04, 0x0b, 0x08, 0x00, 0x00, 0x00, 0x00, 0x00
        /*0020*/ 	.byte	0x00, 0x00, 0x00, 0x00


//--------------------- .nv.info._ZN7cutlass13device_kernelINS_4gemm6kernel13GemmUniversalIN4cute5tupleIJiiiiEEENS1_10collective13CollectiveMmaINS1_34MainloopSm90TmaGmmaWarpSpecializedILi5ENS5_IJNS4_1CILi2EEENSA_ILi1EEESC_EEENS1_35KernelTmaWarpSpecializedCooperativeEEENS5_IJNSA_ILi128EEENSA_ILi224EEENSA_ILi64EEEEEENS_6half_tENS5_IJlSC_lEEESK_SL_NS4_8TiledMMAINS4_8MMA_AtomIJNS4_4SM904GMMA25MMA_64x32x16_F32F16F16_SSILNSP_5MajorE0ELSR_0ELNSP_7ScaleInE1ELSS_1EEEEEENS4_6LayoutISD_NS5_IJSC_NSA_ILi0EEESW_EEEEENS5_IJNS4_10UnderscoreESZ_SZ_EEEEENS4_13SM90_TMA_LOADENS4_14ComposedLayoutINS4_7SwizzleILi3ELi4ELi3EEENS4_18smem_ptr_flag_bitsILi16EEENSV_INS5_IJNSA_ILi8EEESI_EEENS5_IJSI_SC_EEEEEEEvNS4_8identityENS4_23SM90_TMA_LOAD_MULTICASTES1C_vS1D_EENS_8epilogue10collective6detail29Sm90TmaWarpSpecializedAdapterINS1H_15DefaultEpilogueISK_SL_SL_NS1G_6thread17LinearCombinationISK_Li1EffLNS1L_9ScaleType4KindE0ELNS_15FloatRoundStyleE2ESK_EENS1_15EpilogueDefaultEEEEEvvEEEEvNT_6ParamsE --------------------------
	.section	.nv.info._ZN7cutlass13device_kernelINS_4gemm6kernel13GemmUniversalIN4cute5tupleIJiiiiEEENS1_10collective13CollectiveMmaINS1_34MainloopSm90TmaGmmaWarpSpecializedILi5ENS5_IJNS4_1CILi2EEENSA_ILi1EEESC_EEENS1_35KernelTmaWarpSpecializedCooperativeEEENS5_IJNSA_ILi128EEENSA_ILi224EEENSA_ILi64EEEEEENS_6half_tENS5_IJlSC_lEEESK_SL_NS4_8TiledMMAINS4_8MMA_AtomIJNS4_4SM904GMMA25MMA_64x32x16_F32F16F16_SSILNSP_5MajorE0ELSR_0ELNSP_7ScaleInE1ELSS_1EEEEEENS4_6LayoutISD_NS5_IJSC_NSA_ILi0EEESW_EEEEENS5_IJNS4_10UnderscoreESZ_SZ_EEEEENS4_13SM90_TMA_LOADENS4_14ComposedLayoutINS4_7SwizzleILi3ELi4ELi3EEENS4_18smem_ptr_flag_bitsILi16EEENSV_INS5_IJNSA_ILi8EEESI_EEENS5_IJSI_SC_EEEEEEEvNS4_8identityENS4_23SM90_TMA_LOAD_MULTICASTES1C_vS1D_EENS_8epilogue10collective6detail29Sm90TmaWarpSpecializedAdapterINS1H_15DefaultEpilogueISK_SL_SL_NS1G_6thread17LinearCombinationISK_Li1EffLNS1L_9ScaleType4KindE0ELNS_15FloatRoundStyleE2ESK_EENS1_15EpilogueDefaultEEEEEvvEEEEvNT_6ParamsE,"",@"SHT_CUDA_INFO"
	.sectionflags	@""
	.align	4


	//----- nvinfo : EIATTR_CUDA_API_VERSION
	.align		4
        /*0000*/ 	.byte	0x04, 0x37
        /*0002*/ 	.short	(.L_21 - .L_20)
.L_20:
        /*0004*/ 	.word	0x00000082


	//----- nvinfo : EIATTR_KPARAM_INFO
	.align		4
.L_21:
        /*0008*/ 	.byte	0x04, 0x17
        /*000a*/ 	.short	(.L_23 - .L_22)
.L_22:
        /*000c*/ 	.word	0x00000000
        /*0010*/ 	.short	0x0000
        /*0012*/ 	.short	0x0070
        /*0014*/ 	.byte	0x00, 0xf0, 0x01, 0x10


	//----- nvinfo : EIATTR_SPARSE_MMA_MASK
	.align		4
.L_23:
        /*0018*/ 	.byte	0x03, 0x50
        /*001a*/ 	.short	0x0000


	//----- nvinfo : EIATTR_MAXREG_COUNT
	.align		4
        /*001c*/ 	.byte	0x03, 0x1b
        /*001e*/ 	.short	0x00a8


	//----- nvinfo : EIATTR_NUM_BARRIERS
	.align		4
        /*0020*/ 	.byte	0x02, 0x4c
        /*0022*/ 	.byte	0x01
	.zero		1


	//----- nvinfo : EIATTR_EXTERNS
	.align		4
        /*0024*/ 	.byte	0x04, 0x0f
        /*0026*/ 	.short	(.L_25 - .L_24)


	//   ....[0]....
	.align		4
.L_24:
        /*0028*/ 	.word	index@(__assertfail)


	//----- nvinfo : EIATTR_MERCURY_ISA_VERSION
	.align		4
.L_25:
        /*002c*/ 	.byte	0x03, 0x5f
        /*002e*/ 	.short	0x0101


	//----- nvinfo : EIATTR_INT_WARP_WIDE_INSTR_OFFSETS
	.align		4
        /*0030*/ 	.byte	0x04, 0x31
        /*0032*/ 	.short	(.L_27 - .L_26)


	//   ....[0]....
.L_26:
        /*0034*/ 	.word	0x000004a0


	//   ....[1]....
        /*0038*/ 	.word	0x000004d0


	//   ....[2]....
        /*003c*/ 	.word	0x00000690


	//----- nvinfo : EIATTR_COOP_GROUP_MASK_REGIDS
	.align		4
.L_27:
        /*0040*/ 	.byte	0x04, 0x29
        /*0042*/ 	.short	(.L_29 - .L_28)


	//   ....[0]....
.L_28:
        /*0044*/ 	.word	0xffffffff


	//   ....[1]....
        /*0048*/ 	.word	0xffffffff


	//   ....[2]....
        /*004c*/ 	.word	0xffffffff


	//   ....[3]....
        /*0050*/ 	.word	0xffffffff


	//   ....[4]....
        /*0054*/ 	.word	0xffffffff


	//   ....[5]....
        /*0058*/ 	.word	0xffffffff


	//----- nvinfo : EIATTR_COOP_GROUP_INSTR_OFFSETS
	.align		4
.L_29:
        /*005c*/ 	.byte	0x04, 0x28
        /*005e*/ 	.short	(.L_31 - .L_30)


	//   ....[0]....
.L_30:
        /*0060*/ 	.word	0x00000060


	//   ....[1]....
        /*0064*/ 	.word	0x00000070


	//   ....[2]....
        /*0068*/ 	.word	0x00000130


	//   ....[3]....
        /*006c*/ 	.word	0x000002f0


	//   ....[4]....
        /*0070*/ 	.word	0x00000810


	//   ....[5]....
        /*0074*/ 	.word	0x00001250


	//----- nvinfo : EIATTR_REG_RECONFIG
	.align		4
.L_31:
        /*0078*/ 	.byte	0x01, 0x54
	.zero		2


	//----- nvinfo : EIATTR_SYSCALL_OFFSETS
	.align		4
        /*007c*/ 	.byte	0x04, 0x46
        /*007e*/ 	.short	(.L_33 - .L_32)


	//   ....[0]....
.L_32:
        /*0080*/ 	.word	0x00001410


	//----- nvinfo : EIATTR_MBARRIER_INSTR_OFFSETS
	.align		4
.L_33:
        /*0084*/ 	.byte	0x04, 0x39
        /*0086*/ 	.short	(.L_35 - .L_34)


	//   ....[0]....
.L_34:
        /*0088*/ 	.word	0x00000230
        /*008c*/ 	.word	0x000000ff
        /*0090*/ 	.word	0x00000000
        /*0094*/ 	.short	0x0100
        /*0096*/ 	.byte	0x08
	.zero		1


	//   ....[1]....
        /*0098*/ 	.word	0x00000240
        /*009c*/ 	.word	0x000000ff
        /*00a0*/ 	.word	0x00000028
        /*00a4*/ 	.short	0x0100
        /*00a6*/ 	.byte	0x08
	.zero		1


	//   ....[2]....
        /*00a8*/ 	.word	0x00000250
        /*00ac*/ 	.word	0x000000ff
        /*00b0*/ 	.word	0x00000008
        /*00b4*/ 	.short	0x0100
        /*00b6*/ 	.byte	0x08
	.zero		1


	//   ....[3]....
        /*00b8*/ 	.word	0x00000260
        /*00bc*/ 	.word	0x000000ff
        /*00c0*/ 	.word	0x00000030
        /*00c4*/ 	.short	0x0100
        /*00c6*/ 	.byte	0x08
	.zero		1


	//   ....[4]....
        /*00c8*/ 	.word	0x00000270
        /*00cc*/ 	.word	0x000000ff
        /*00d0*/ 	.word	0x00000010
        /*00d4*/ 	.short	0x0100
        /*00d6*/ 	.byte	0x08
	.zero		1


	//   ....[5]....
        /*00d8*/ 	.word	0x00000280
        /*00dc*/ 	.word	0x000000ff
        /*00e0*/ 	.word	0x00000038
        /*00e4*/ 	.short	0x0100
        /*00e6*/ 	.byte	0x08
	.zero		1


	//   ....[6]....
        /*00e8*/ 	.word	0x00000290
        /*00ec*/ 	.word	0x000000ff
        /*00f0*/ 	.word	0x00000018
        /*00f4*/ 	.short	0x0100
        /*00f6*/ 	.byte	0x08
	.zero		1


	//   ....[7]....
        /*00f8*/ 	.word	0x000002a0
        /*00fc*/ 	.word	0x000000ff
        /*0100*/ 	.word	0x00000040
        /*0104*/ 	.short	0x0100
        /*0106*/ 	.byte	0x08
	.zero		1


	//   ....[8]....
        /*0108*/ 	.word	0x000002b0
        /*010c*/ 	.word	0x000000ff
        /*0110*/ 	.word	0x00000020
        /*0114*/ 	.short	0x0100
        /*0116*/ 	.byte	0x08
	.zero		1


	//   ....[9]....
        /*0118*/ 	.word	0x000002c0
        /*011c*/ 	.word	0x000000ff
        /*0120*/ 	.word	0x00000048
        /*0124*/ 	.short	0x0100
        /*0126*/ 	.byte	0x08
	.zero		1


	//   ....[10]....
        /*0128*/ 	.word	0x00000710
        /*012c*/ 	.word	0x000000ff
        /*0130*/ 	.word	0x00000060
        /*0134*/ 	.short	0x0100
        /*0136*/ 	.byte	0x06
	.zero		1


	//   ....[11]....
        /*0138*/ 	.word	0x000007a0
        /*013c*/ 	.word	0x000000ff
        /*0140*/ 	.word	0x00000068
        /*0144*/ 	.short	0x0100
        /*0146*/ 	.byte	0x06
	.zero		1


	//   ....[12]....
        /*0148*/ 	.word	0x00001490
        /*014c*/ 	.word	0x00000003
        /*0150*/ 	.word	0x00000000
        /*0154*/ 	.short	0x010a
        /*0156*/ 	.byte	0x3f
	.zero		1


	//   ....[13]....
        /*0158*/ 	.word	0x000014d0
        /*015c*/ 	.word	0x00000003
        /*0160*/ 	.word	0x00000000
        /*0164*/ 	.short	0x010a
        /*0166*/ 	.byte	0x3f
	.zero		1


	//   ....[14]....
        /*0168*/ 	.word	0x00002220
        /*016c*/ 	.word	0x000000ff
        /*0170*/ 	.word	0x00000000
        /*0174*/ 	.short	0x010a
        /*0176*/ 	.byte	0x07
	.zero		1


	//   ....[15]....
        /*0178*/ 	.word	0x00002260
        /*017c*/ 	.word	0x000000ff
        /*0180*/ 	.word	0x00000000
        /*0184*/ 	.short	0x010a
        /*0186*/ 	.byte	0x07
	.zero		1


	//   ....[16]....
        /*0188*/ 	.word	0x00002dc0
        /*018c*/ 	.word	0x00000006
        /*0190*/ 	.word	0x00000000
        /*0194*/ 	.short	0x0101
        /*0196*/ 	.byte	0x3f
	.zero		1


	//   ....[17]....
        /*0198*/ 	.word	0x00002f80
        /*019c*/ 	.word	0x00000000
        /*01a0*/ 	.word	0x00000000
        /*01a4*/ 	.short	0x0101
        /*01a6*/ 	.byte	0x3f
	.zero		1


	//   ....[18]....
        /*01a8*/ 	.word	0x0000b520
        /*01ac*/ 	.word	0x00000014
        /*01b0*/ 	.word	0x00000028
        /*01b4*/ 	.short	0x010a
        /*01b6*/ 	.byte	0x3f
	.zero		1


	//   ....[19]....
        /*01b8*/ 	.word	0x0000b8a0
        /*01bc*/ 	.word	0x00000003
        /*01c0*/ 	.word	0x00000068
        /*01c4*/ 	.short	0x0101
        /*01c6*/ 	.byte	0x3f
	.zero		1


	//   ....[20]....
        /*01c8*/ 	.word	0x0000bff0
        /*01cc*/ 	.word	0x00000007
        /*01d0*/ 	.word	0x00000000
        /*01d4*/ 	.short	0x010a
        /*01d6*/ 	.byte	0x3f
	.zero		1


	//   ....[21]....
        /*01d8*/ 	.word	0x0000c070
        /*01dc*/ 	.word	0x00000008
        /*01e0*/ 	.word	0x00000000
        /*01e4*/ 	.short	0x010a
        /*01e6*/ 	.byte	0x3f
	.zero		1


	//   ....[22]....
        /*01e8*/ 	.word	0x0000c100
        /*01ec*/ 	.word	0x00000009
        /*01f0*/ 	.word	0x00000000
        /*01f4*/ 	.short	0x010a
        /*01f6*/ 	.byte	0x3f
	.zero		1


	//   ....[23]....
        /*01f8*/ 	.word	0x0000c190
        /*01fc*/ 	.word	0x00000006
        /*0200*/ 	.word	0x00000000
        /*0204*/ 	.short	0x010a
        /*0206*/ 	.byte	0x3f
	.zero		1


	//   ....[24]....
        /*0208*/ 	.word	0x0000c220
        /*020c*/ 	.word	0x00000003
        /*0210*/ 	.word	0x00000000
        /*0214*/ 	.short	0x010a
        /*0216*/ 	.byte	0x3f
	.zero		1


	//   ....[25]....
        /*0218*/ 	.word	0x0000c280
        /*021c*/ 	.word	0x00000003
        /*0220*/ 	.word	0x00000000
        /*0224*/ 	.short	0x010a
        /*0226*/ 	.byte	0x3f
	.zero		1


	//   ....[26]....
        /*0228*/ 	.word	0x0000c2e0
        /*022c*/ 	.word	0x00000006
        /*0230*/ 	.word	0x00000000
        /*0234*/ 	.short	0x010a
        /*0236*/ 	.byte	0x3f
	.zero		1


	//   ....[27]....
        /*0238*/ 	.word	0x0000c3b0
        /*023c*/ 	.word	0x00000014
        /*0240*/ 	.word	0x00000028
        /*0244*/ 	.short	0x010a
        /*0246*/ 	.byte	0x3f
	.zero		1


	//   ....[28]....
        /*0248*/ 	.word	0x0000c480
        /*024c*/ 	.word	0x00000007
        /*0250*/ 	.word	0x00000000
        /*0254*/ 	.short	0x010a
        /*0256*/ 	.byte	0x3f
	.zero		1


	//   ....[29]....
        /*0258*/ 	.word	0x0000c4d0
        /*025c*/ 	.word	0x00000008
        /*0260*/ 	.word	0x00000000
        /*0264*/ 	.short	0x010a
        /*0266*/ 	.byte	0x3f
	.zero		1


	//   ....[30]....
        /*0268*/ 	.word	0x0000c520
        /*026c*/ 	.word	0x00000009
        /*0270*/ 	.word	0x00000000
        /*0274*/ 	.short	0x010a
        /*0276*/ 	.byte	0x3f
	.zero		1


	//   ....[31]....
        /*0278*/ 	.word	0x0000c570
        /*027c*/ 	.word	0x00000006
        /*0280*/ 	.word	0x00000000
        /*0284*/ 	.short	0x010a
        /*0286*/ 	.byte	0x3f
	.zero		1


	//----- nvinfo : EIATTR_NUM_MBARRIERS
	.align		4
.L_35:
        /*0288*/ 	.byte	0x03, 0x38
        /*028a*/ 	.short	0x000c


	//----- nvinfo : EIATTR_EXIT_INSTR_OFFSETS
	.align		4
        /*028c*/ 	.byte	0x04, 0x1c
        /*028e*/ 	.short	(.L_37 - .L_36)


	//   ....[0]....
.L_36:
        /*0290*/ 	.word	0x00000970


	//   ....[1]....
        /*0294*/ 	.word	0x00001180


	//   ....[2]....
        /*0298*/ 	.word	0x0000ac50


	//   ....[3]....
        /*029c*/ 	.word	0x0000b1b0


	//   ....[4]....
        /*02a0*/ 	.word	0x0000c270


	//----- nvinfo : EIATTR_MAX_THREADS
	.align		4
.L_37:
        /*02a4*/ 	.byte	0x04, 0x05
        /*02a6*/ 	.short	(.L_39 - .L_38)
.L_38:
        /*02a8*/ 	.word	0x00000180
        /*02ac*/ 	.word	0x00000001
        /*02b0*/ 	.word	0x00000001


	//----- nvinfo : EIATTR_CRS_STACK_SIZE
	.align		4
.L_39:
        /*02b4*/ 	.byte	0x04, 0x1e
        /*02b6*/ 	.short	(.L_41 - .L_40)
.L_40:
        /*02b8*/ 	.word	0x00000000


	//----- nvinfo : EIATTR_CBANK_PARAM_SIZE
	.align		4
.L_41:
        /*02bc*/ 	.byte	0x03, 0x19
        /*02be*/ 	.short	0x0470


	//----- nvinfo : EIATTR_PARAM_CBANK
	.align		4
        /*02c0*/ 	.byte	0x04, 0x0a
        /*02c2*/ 	.short	(.L_43 - .L_42)
	.align		4
.L_42:
        /*02c4*/ 	.word	index@(.nv.constant0._ZN7cutlass13device_kernelINS_4gemm6kernel13GemmUniversalIN4cute5tupleIJiiiiEEENS1_10collective13CollectiveMmaINS1_34MainloopSm90TmaGmmaWarpSpecializedILi5ENS5_IJNS4_1CILi2EEENSA_ILi1EEESC_EEENS1_35KernelTmaWarpSpecializedCooperativeEEENS5_IJNSA_ILi128EEENSA_ILi224EEENSA_ILi64EEEEEENS_6half_tENS5_IJlSC_lEEESK_SL_NS4_8TiledMMAINS4_8MMA_AtomIJNS4_4SM904GMMA25MMA_64x32x16_F32F16F16_SSILNSP_5MajorE0ELSR_0ELNSP_7ScaleInE1ELSS_1EEEEEENS4_6LayoutISD_NS5_IJSC_NSA_ILi0EEESW_EEEEENS5_IJNS4_10UnderscoreESZ_SZ_EEEEENS4_13SM90_TMA_LOADENS4_14ComposedLayoutINS4_7SwizzleILi3ELi4ELi3EEENS4_18smem_ptr_flag_bitsILi16EEENSV_INS5_IJNSA_ILi8EEESI_EEENS5_IJSI_SC_EEEEEEEvNS4_8identityENS4_23SM90_TMA_LOAD_MULTICASTES1C_vS1D_EENS_8epilogue10collective6detail29Sm90TmaWarpSpecializedAdapterINS1H_15DefaultEpilogueISK_SL_SL_NS1G_6thread17LinearCombinationISK_Li1EffLNS1L_9ScaleType4KindE0ELNS_15FloatRoundStyleE2ESK_EENS1_15EpilogueDefaultEEEEEvvEEEEvNT_6ParamsE)
        /*02c8*/ 	.short	0x0210
        /*02ca*/ 	.short	0x0470


	//----- nvinfo : EIATTR_SW_WAR
	.align		4
.L_43:
        /*02cc*/ 	.byte	0x04, 0x36
        /*02ce*/ 	.short	(.L_45 - .L_44)
.L_44:
        /*02d0*/ 	.word	0x00000008
.L_45:


//--------------------- .nv.callgraph             --------------------------
	.section	.nv.callgraph,"",@"SHT_CUDA_CALLGRAPH"
	.align	4
	.sectionentsize	8
	.align		4
        /*0000*/ 	.word	0x00000000
	.align		4
        /*0004*/ 	.word	0xffffffff
	.align		4
        /*0008*/ 	.word	index@(_ZN7cutlass13device_kernelINS_4gemm6kernel13GemmUniversalIN4cute5tupleIJiiiiEEENS1_10collective13CollectiveMmaINS1_34MainloopSm90TmaGmmaWarpSpecializedILi5ENS5_IJNS4_1CILi2EEENSA_ILi1EEESC_EEENS1_35KernelTmaWarpSpecializedCooperativeEEENS5_IJNSA_ILi128EEENSA_ILi224EEENSA_ILi64EEEEEENS_6half_tENS5_IJlSC_lEEESK_SL_NS4_8TiledMMAINS4_8MMA_AtomIJNS4_4SM904GMMA25MMA_64x32x16_F32F16F16_SSILNSP_5MajorE0ELSR_0ELNSP_7ScaleInE1ELSS_1EEEEEENS4_6LayoutISD_NS5_IJSC_NSA_ILi0EEESW_EEEEENS5_IJNS4_10UnderscoreESZ_SZ_EEEEENS4_13SM90_TMA_LOADENS4_14ComposedLayoutINS4_7SwizzleILi3ELi4ELi3EEENS4_18smem_ptr_flag_bitsILi16EEENSV_INS5_IJNSA_ILi8EEESI_EEENS5_IJSI_SC_EEEEEEEvNS4_8identityENS4_23SM90_TMA_LOAD_MULTICASTES1C_vS1D_EENS_8epilogue10collective6detail29Sm90TmaWarpSpecializedAdapterINS1H_15DefaultEpilogueISK_SL_SL_NS1G_6thread17LinearCombinationISK_Li1EffLNS1L_9ScaleType4KindE0ELNS_15FloatRoundStyleE2ESK_EENS1_15EpilogueDefaultEEEEEvvEEEEvNT_6ParamsE)
	.align		4
        /*000c*/ 	.word	index@(__assertfail)
	.align		4
        /*0010*/ 	.word	0x00000000
	.align		4
        /*0014*/ 	.word	0xfffffffe
	.align		4
        /*0018*/ 	.word	0x00000000
	.align		4
        /*001c*/ 	.word	0xfffffffd
	.align		4
        /*0020*/ 	.word	0x00000000
	.align		4
        /*0024*/ 	.word	0xfffffffc


//--------------------- .nv.constant4             --------------------------
	.section	.nv.constant4,"a",@progbits
	.align	8
	.align		8
.nv.constant4:
        /*0000*/ 	.dword	__assertfail
	.align		8
        /*0008*/ 	.dword	__unnamed_1
	.align		8
        /*0010*/ 	.dword	_ZN39_INTERNAL_ca3e2b72_4_k_cu_3ac11853_89324cuda3std3__45__cpo5beginE
	.align		8
        /*0018*/ 	.dword	_ZN39_INTERNAL_ca3e2b72_4_k_cu_3ac11853_89324cuda3std3__45__cpo3endE
	.align		8
        /*0020*/ 	.dword	_ZN39_INTERNAL_ca3e2b72_4_k_cu_3ac11853_89324cuda3std3__45__cpo6cbeginE
	.align		8
        /*0028*/ 	.dword	_ZN39_INTERNAL_ca3e2b72_4_k_cu_3ac11853_89324cuda3std3__45__cpo4cendE
	.align		8
        /*0030*/ 	.dword	_ZN39_INTERNAL_ca3e2b72_4_k_cu_3ac11853_89324cuda3std3__441_GLOBAL__N__ca3e2b72_4_k_cu_3ac11853_89326ignoreE
	.align		8
        /*0038*/ 	.dword	_ZN39_INTERNAL_ca3e2b72_4_k_cu_3ac11853_89324cuda3std3__419piecewise_constructE
	.align		8
        /*0040*/ 	.dword	_ZN39_INTERNAL_ca3e2b72_4_k_cu_3ac11853_89324cuda3std3__48in_placeE
	.align		8
        /*0048*/ 	.dword	_ZN39_INTERNAL_ca3e2b72_4_k_cu_3ac11853_89324cuda3std6ranges3__45__cpo4swapE
	.align		8
        /*0050*/ 	.dword	_ZN39_INTERNAL_ca3e2b72_4_k_cu_3ac11853_89324cuda3std6ranges3__45__cpo9iter_moveE
	.align		8
        /*0058*/ 	.dword	_ZN39_INTERNAL_ca3e2b72_4_k_cu_3ac11853_89324cute7productE
	.align		8
        /*0060*/ 	.dword	_ZN39_INTERNAL_ca3e2b72_4_k_cu_3ac11853_89324cute1_E
	.align		8
        /*0068*/ 	.dword	$str$22
	.align		8
        /*0070*/ 	.dword	$str$23


//--------------------- .text._ZN7cutlass13device_kernelINS_4gemm6kernel13GemmUniversalIN4cute5tupleIJiiiiEEENS1_10collective13CollectiveMmaINS1_34MainloopSm90TmaGmmaWarpSpecializedILi5ENS5_IJNS4_1CILi2EEENSA_ILi1EEESC_EEENS1_35KernelTmaWarpSpecializedCooperativeEEENS5_IJNSA_ILi128EEENSA_ILi224EEENSA_ILi64EEEEEENS_6half_tENS5_IJlSC_lEEESK_SL_NS4_8TiledMMAINS4_8MMA_AtomIJNS4_4SM904GMMA25MMA_64x32x16_F32F16F16_SSILNSP_5MajorE0ELSR_0ELNSP_7ScaleInE1ELSS_1EEEEEENS4_6LayoutISD_NS5_IJSC_NSA_ILi0EEESW_EEEEENS5_IJNS4_10UnderscoreESZ_SZ_EEEEENS4_13SM90_TMA_LOADENS4_14ComposedLayoutINS4_7SwizzleILi3ELi4ELi3EEENS4_18smem_ptr_flag_bitsILi16EEENSV_INS5_IJNSA_ILi8EEESI_EEENS5_IJSI_SC_EEEEEEEvNS4_8identityENS4_23SM90_TMA_LOAD_MULTICASTES1C_vS1D_EENS_8epilogue10collective6detail29Sm90TmaWarpSpecializedAdapterINS1H_15DefaultEpilogueISK_SL_SL_NS1G_6thread17LinearCombinationISK_Li1EffLNS1L_9ScaleType4KindE0ELNS_15FloatRoundStyleE2ESK_EENS1_15EpilogueDefaultEEEEEvvEEEEvNT_6ParamsE --------------------------
	.section	.text._ZN7cutlass13device_kernelINS_4gemm6kernel13GemmUniversalIN4cute5tupleIJiiiiEEENS1_10collective13CollectiveMmaINS1_34MainloopSm90TmaGmmaWarpSpecializedILi5ENS5_IJNS4_1CILi2EEENSA_ILi1EEESC_EEENS1_35KernelTmaWarpSpecializedCooperativeEEENS5_IJNSA_ILi128EEENSA_ILi224EEENSA_ILi64EEEEEENS_6half_tENS5_IJlSC_lEEESK_SL_NS4_8TiledMMAINS4_8MMA_AtomIJNS4_4SM904GMMA25MMA_64x32x16_F32F16F16_SSILNSP_5MajorE0ELSR_0ELNSP_7ScaleInE1ELSS_1EEEEEENS4_6LayoutISD_NS5_IJSC_NSA_ILi0EEESW_EEEEENS5_IJNS4_10UnderscoreESZ_SZ_EEEEENS4_13SM90_TMA_LOADENS4_14ComposedLayoutINS4_7SwizzleILi3ELi4ELi3EEENS4_18smem_ptr_flag_bitsILi16EEENSV_INS5_IJNSA_ILi8EEESI_EEENS5_IJSI_SC_EEEEEEEvNS4_8identityENS4_23SM90_TMA_LOAD_MULTICASTES1C_vS1D_EENS_8epilogue10collective6detail29Sm90TmaWarpSpecializedAdapterINS1H_15DefaultEpilogueISK_SL_SL_NS1G_6thread17LinearCombinationISK_Li1EffLNS1L_9ScaleType4KindE0ELNS_15FloatRoundStyleE2ESK_EENS1_15EpilogueDefaultEEEEEvvEEEEvNT_6ParamsE,"ax",@progbits
	.align	128
.text._ZN7cutlass13device_kernelINS_4gemm6kernel13GemmUniversalIN4cute5tupleIJiiiiEEENS1_10collective13CollectiveMmaINS1_34MainloopSm90TmaGmmaWarpSpecializedILi5ENS5_IJNS4_1CILi2EEENSA_ILi1EEESC_EEENS1_35KernelTmaWarpSpecializedCooperativeEEENS5_IJNSA_ILi128EEENSA_ILi224EEENSA_ILi64EEEEEENS_6half_tENS5_IJlSC_lEEESK_SL_NS4_8TiledMMAINS4_8MMA_AtomIJNS4_4SM904GMMA25MMA_64x32x16_F32F16F16_SSILNSP_5MajorE0ELSR_0ELNSP_7ScaleInE1ELSS_1EEEEEENS4_6LayoutISD_NS5_IJSC_NSA_ILi0EEESW_EEEEENS5_IJNS4_10UnderscoreESZ_SZ_EEEEENS4_13SM90_TMA_LOADENS4_14ComposedLayoutINS4_7SwizzleILi3ELi4ELi3EEENS4_18smem_ptr_flag_bitsILi16EEENSV_INS5_IJNSA_ILi8EEESI_EEENS5_IJSI_SC_EEEEEEEvNS4_8identityENS4_23SM90_TMA_LOAD_MULTICASTES1C_vS1D_EENS_8epilogue10collective6detail29Sm90TmaWarpSpecializedAdapterINS1H_15DefaultEpilogueISK_SL_SL_NS1G_6thread17LinearCombinationISK_Li1EffLNS1L_9ScaleType4KindE0ELNS_15FloatRoundStyleE2ESK_EENS1_15EpilogueDefaultEEEEEvvEEEEvNT_6ParamsE:
        .type           _ZN7cutlass13device_kernelINS_4gemm6kernel13GemmUniversalIN4cute5tupleIJiiiiEEENS1_10collective13CollectiveMmaINS1_34MainloopSm90TmaGmmaWarpSpecializedILi5ENS5_IJNS4_1CILi2EEENSA_ILi1EEESC_EEENS1_35KernelTmaWarpSpecializedCooperativeEEENS5_IJNSA_ILi128EEENSA_ILi224EEENSA_ILi64EEEEEENS_6half_tENS5_IJlSC_lEEESK_SL_NS4_8TiledMMAINS4_8MMA_AtomIJNS4_4SM904GMMA25MMA_64x32x16_F32F16F16_SSILNSP_5MajorE0ELSR_0ELNSP_7ScaleInE1ELSS_1EEEEEENS4_6LayoutISD_NS5_IJSC_NSA_ILi0EEESW_EEEEENS5_IJNS4_10UnderscoreESZ_SZ_EEEEENS4_13SM90_TMA_LOADENS4_14ComposedLayoutINS4_7SwizzleILi3ELi4ELi3EEENS4_18smem_ptr_flag_bitsILi16EEENSV_INS5_IJNSA_ILi8EEESI_EEENS5_IJSI_SC_EEEEEEEvNS4_8identityENS4_23SM90_TMA_LOAD_MULTICASTES1C_vS1D_EENS_8epilogue10collective6detail29Sm90TmaWarpSpecializedAdapterINS1H_15DefaultEpilogueISK_SL_SL_NS1G_6thread17LinearCombinationISK_Li1EffLNS1L_9ScaleType4KindE0ELNS_15FloatRoundStyleE2ESK_EENS1_15EpilogueDefaultEEEEEvvEEEEvNT_6ParamsE,@function
        .size           _ZN7cutlass13device_kernelINS_4gemm6kernel13GemmUniversalIN4cute5tupleIJiiiiEEENS1_10collective13CollectiveMmaINS1_34MainloopSm90TmaGmmaWarpSpecializedILi5ENS5_IJNS4_1CILi2EEENSA_ILi1EEESC_EEENS1_35KernelTmaWarpSpecializedCooperativeEEENS5_IJNSA_ILi128EEENSA_ILi224EEENSA_ILi64EEEEEENS_6half_tENS5_IJlSC_lEEESK_SL_NS4_8TiledMMAINS4_8MMA_AtomIJNS4_4SM904GMMA25MMA_64x32x16_F32F16F16_SSILNSP_5MajorE0ELSR_0ELNSP_7ScaleInE1ELSS_1EEEEEENS4_6LayoutISD_NS5_IJSC_NSA_ILi0EEESW_EEEEENS5_IJNS4_10UnderscoreESZ_SZ_EEEEENS4_13SM90_TMA_LOADENS4_14ComposedLayoutINS4_7SwizzleILi3ELi4ELi3EEENS4_18smem_ptr_flag_bitsILi16EEENSV_INS5_IJNSA_ILi8EEESI_EEENS5_IJSI_SC_EEEEEEEvNS4_8identityENS4_23SM90_TMA_LOAD_MULTICASTES1C_vS1D_EENS_8epilogue10collective6detail29Sm90TmaWarpSpecializedAdapterINS1H_15DefaultEpilogueISK_SL_SL_NS1G_6thread17LinearCombinationISK_Li1EffLNS1L_9ScaleType4KindE0ELNS_15FloatRoundStyleE2ESK_EENS1_15EpilogueDefaultEEEEEvvEEEEvNT_6ParamsE,(.L_x_295 - _ZN7cutlass13device_kernelINS_4gemm6kernel13GemmUniversalIN4cute5tupleIJiiiiEEENS1_10collective13CollectiveMmaINS1_34MainloopSm90TmaGmmaWarpSpecializedILi5ENS5_IJNS4_1CILi2EEENSA_ILi1EEESC_EEENS1_35KernelTmaWarpSpecializedCooperativeEEENS5_IJNSA_ILi128EEENSA_ILi224EEENSA_ILi64EEEEEENS_6half_tENS5_IJlSC_lEEESK_SL_NS4_8TiledMMAINS4_8MMA_AtomIJNS4_4SM904GMMA25MMA_64x32x16_F32F16F16_SSILNSP_5MajorE0ELSR_0ELNSP_7ScaleInE1ELSS_1EEEEEENS4_6LayoutISD_NS5_IJSC_NSA_ILi0EEESW_EEEEENS5_IJNS4_10UnderscoreESZ_SZ_EEEEENS4_13SM90_TMA_LOADENS4_14ComposedLayoutINS4_7SwizzleILi3ELi4ELi3EEENS4_18smem_ptr_flag_bitsILi16EEENSV_INS5_IJNSA_ILi8EEESI_EEENS5_IJSI_SC_EEEEEEEvNS4_8identityENS4_23SM90_TMA_LOAD_MULTICASTES1C_vS1D_EENS_8epilogue10collective6detail29Sm90TmaWarpSpecializedAdapterINS1H_15DefaultEpilogueISK_SL_SL_NS1G_6thread17LinearCombinationISK_Li1EffLNS1L_9ScaleType4KindE0ELNS_15FloatRoundStyleE2ESK_EENS1_15EpilogueDefaultEEEEEvvEEEEvNT_6ParamsE)
        .other          _ZN7cutlass13device_kernelINS_4gemm6kernel13GemmUniversalIN4cute5tupleIJiiiiEEENS1_10collective13CollectiveMmaINS1_34MainloopSm90TmaGmmaWarpSpecializedILi5ENS5_IJNS4_1CILi2EEENSA_ILi1EEESC_EEENS1_35KernelTmaWarpSpecializedCooperativeEEENS5_IJNSA_ILi128EEENSA_ILi224EEENSA_ILi64EEEEEENS_6half_tENS5_IJlSC_lEEESK_SL_NS4_8TiledMMAINS4_8MMA_AtomIJNS4_4SM904GMMA25MMA_64x32x16_F32F16F16_SSILNSP_5MajorE0ELSR_0ELNSP_7ScaleInE1ELSS_1EEEEEENS4_6LayoutISD_NS5_IJSC_NSA_ILi0EEESW_EEEEENS5_IJNS4_10UnderscoreESZ_SZ_EEEEENS4_13SM90_TMA_LOADENS4_14ComposedLayoutINS4_7SwizzleILi3ELi4ELi3EEENS4_18smem_ptr_flag_bitsILi16EEENSV_INS5_IJNSA_ILi8EEESI_EEENS5_IJSI_SC_EEEEEEEvNS4_8identityENS4_23SM90_TMA_LOAD_MULTICASTES1C_vS1D_EENS_8epilogue10collective6detail29Sm90TmaWarpSpecializedAdapterINS1H_15DefaultEpilogueISK_SL_SL_NS1G_6thread17LinearCombinationISK_Li1EffLNS1L_9ScaleType4KindE0ELNS_15FloatRoundStyleE2ESK_EENS1_15EpilogueDefaultEEEEEvvEEEEvNT_6ParamsE,@"STO_CUDA_ENTRY STV_DEFAULT"
_ZN7cutlass13device_kernelINS_4gemm6kernel13GemmUniversalIN4cute5tupleIJiiiiEEENS1_10collective13CollectiveMmaINS1_34MainloopSm90TmaGmmaWarpSpecializedILi5ENS5_IJNS4_1CILi2EEENSA_ILi1EEESC_EEENS1_35KernelTmaWarpSpecializedCooperativeEEENS5_IJNSA_ILi128EEENSA_ILi224EEENSA_ILi64EEEEEENS_6half_tENS5_IJlSC_lEEESK_SL_NS4_8TiledMMAINS4_8MMA_AtomIJNS4_4SM904GMMA25MMA_64x32x16_F32F16F16_SSILNSP_5MajorE0ELSR_0ELNSP_7ScaleInE1ELSS_1EEEEEENS4_6LayoutISD_NS5_IJSC_NSA_ILi0EEESW_EEEEENS5_IJNS4_10UnderscoreESZ_SZ_EEEEENS4_13SM90_TMA_LOADENS4_14ComposedLayoutINS4_7SwizzleILi3ELi4ELi3EEENS4_18smem_ptr_flag_bitsILi16EEENSV_INS5_IJNSA_ILi8EEESI_EEENS5_IJSI_SC_EEEEEEEvNS4_8identityENS4_23SM90_TMA_LOAD_MULTICASTES1C_vS1D_EENS_8epilogue10collective6detail29Sm90TmaWarpSpecializedAdapterINS1H_15DefaultEpilogueISK_SL_SL_NS1G_6thread17LinearCombinationISK_Li1EffLNS1L_9ScaleType4KindE0ELNS_15FloatRoundStyleE2ESK_EENS1_15EpilogueDefaultEEEEEvvEEEEvNT_6ParamsE:
[----:B------:R-:W0:Y:S01]  /*0000*/  LDC R1, c[0x0][0x28] ;  /* 0x00000a00ff017b82 */ /* 0x000e220000000800 */
[----:B------:R-:W1:Y:S01]  /*0010*/  S2R R18, SR_TID.X ;  /* 0x0000000000127919 */ /* 0x000e620000002100 */
[----:B------:R-:W-:Y:S01]  /*0020*/  ELECT P0, URZ, PT ;  /* 0x00000000003f782f */ /* 0x000fe20003800000 */
[----:B------:R-:W-:Y:S01]  /*0030*/  BSSY B0, `(.L_x_0) ;  /* 0x000000f000007945 */ /* 0x000fe20003800000 */
[--C-:B-1----:R-:W-:Y:S02]  /*0040*/  SHF.R.U32.HI R0, RZ, 0x5, R18.reuse ;  /* 0x00000005ff007819 */ /* 0x102fe40000011612 */
[----:B------:R-:W-:-:S03]  /*0050*/  SHF.R.U32.HI R3, RZ, 0x7, R18 ;  /* 0x00000007ff037819 */ /* 0x000fc60000011612 */
[----:B------:R-:W1:Y:S04]  /*0060*/  SHFL.IDX PT, R2, R0, RZ, 0x1f ;  /* 0x00001fff00027589 */ /* 0x000e6800000e0000 */
[----:B------:R2:W3:Y:S01]  /*0070*/  SHFL.IDX PT, R5, R3, RZ, 0x1f ;  /* 0x00001fff03057589 */ /* 0x0004e200000e0000 */
[----:B-1----:R-:W-:-:S13]  /*0080*/  ISETP.NE.OR P0, PT, R2, RZ, !P0 ;  /* 0x000000ff0200720c */ /* 0x002fda0004705670 */
[----:B0-23--:R-:W-:Y:S05]  /*0090*/  @P0 BRA `(.L_x_1) ;  /* 0x0000000000200947 */ /* 0x00dfea0003800000 */
[----:B------:R-:W-:Y:S02]  /*00a0*/  ULDC.64 UR4, c[0x0][0x198] ;  /* 0x0000660000047ab9 */ /* 0x000fe40000000a00 */
[----:B------:R-:W-:Y:S02]  /*00b0*/  UIADD3 UR6, UP0, UR4, 0xf0, URZ ;  /* 0x000000f004067890 */ /* 0x000fe4000ff1e03f */
[----:B------:R-:W-:Y:S02]  /*00c0*/  UIADD3 UR4, UP1, UR4, 0x1f0, URZ ;  /* 0x000001f004047890 */ /* 0x000fe4000ff3e03f */
[----:B------:R-:W-:Y:S02]  /*00d0*/  UIADD3.X UR7, URZ, UR5, URZ, UP0, !UPT ;  /* 0x000000053f077290 */ /* 0x000fe400087fe43f */
[----:B------:R-:W-:-:S07]  /*00e0*/  UIADD3.X UR5, URZ, UR5, URZ, UP1, !UPT ;  /* 0x000000053f057290 */ /* 0x000fce0008ffe43f */
[----:B------:R0:W-:Y:S02]  /*00f0*/  UTMACCTL.PF [UR6] ;  /* 0x00000000060079b9 */ /* 0x0001e40008040000 */
[----:B------:R0:W-:Y:S02]  /*0100*/  UTMACCTL.PF [UR4] ;  /* 0x00000000040079b9 */ /* 0x0001e40008040000 */
[----:B0-----:R-:W-:Y:S01]  /*0110*/  NOP ;  /* 0x0000000000007918 */ /* 0x001fe20000000000 */
.L_x_1:
[----:B------:R-:W-:Y:S05]  /*0120*/  BSYNC B0 ;  /* 0x0000000000007941 */ /* 0x000fea0003800000 */
.L_x_0:
[----:B------:R-:W0:Y:S02]  /*0130*/  SHFL.IDX PT, R3, R0, RZ, 0x1f ;  /* 0x00001fff00037589 */ /* 0x000e2400000e0000 */
[----:B0-----:R-:W-:-:S13]  /*0140*/  ISETP.NE.AND P0, PT, R3, RZ, PT ;  /* 0x000000ff0300720c */ /* 0x001fda0003f05270 */
[----:B------:R-:W-:Y:S05]  /*0150*/  @P0 BRA `(.L_x_2) ;  /* 0x0000000000600947 */ /* 0x000fea0003800000 */
[----:B------:R-:W0:Y:S01]  /*0160*/  S2UR UR8, SR_CgaCtaId ;  /* 0x00000000000879c3 */ /* 0x000e220000008800 */
[----:B------:R-:W-:Y:S01]  /*0170*/  UMOV UR4, 0x400 ;  /* 0x0000040000047882 */ /* 0x000fe20000000000 */
[----:B------:R-:W-:Y:S01]  /*0180*/  UMOV UR5, 0x1 ;  /* 0x0000000100057882 */ /* 0x000fe20000000000 */
[----:B------:R-:W-:Y:S01]  /*0190*/  UMOV UR6, 0x4 ;  /* 0x0000000400067882 */ /* 0x000fe20000000000 */
[----:B------:R-:W-:Y:S01]  /*01a0*/  ELECT P0, URZ, PT ;  /* 0x00000000003f782f */ /* 0x000fe20003800000 */
[----:B------:R-:W-:-:S04]  /*01b0*/  UIADD3 UR6, -UR6, 0x100000, URZ ;  /* 0x0010000006067890 */ /* 0x000fc8000fffe13f */
[----:B------:R-:W-:Y:S02]  /*01c0*/  USHF.L.U32 UR7, UR6, 0xb, URZ ;  /* 0x0000000b06077899 */ /* 0x000fe4000800063f */
[----:B------:R-:W-:Y:S02]  /*01d0*/  USHF.L.U32 UR6, UR6, 0x1, URZ ;  /* 0x0000000106067899 */ /* 0x000fe4000800063f */
[----:B0-----:R-:W-:Y:S02]  /*01e0*/  ULEA UR8, UR8, UR4, 0x18 ;  /* 0x0000000408087291 */ /* 0x001fe4000f8ec03f */
[----:B------:R-:W-:-:S04]  /*01f0*/  UIADD3 UR4, -UR5, 0x100000, URZ ;  /* 0x0010000005047890 */ /* 0x000fc8000fffe13f */
[----:B------:R-:W-:Y:S02]  /*0200*/  USHF.L.U32 UR5, UR4, 0xb, URZ ;  /* 0x0000000b04057899 */ /* 0x000fe4000800063f */
[----:B------:R-:W-:Y:S01]  /*0210*/  USHF.L.U32 UR4, UR4, 0x1, URZ ;  /* 0x0000000104047899 */ /* 0x000fe2000800063f */
[----:B------:R-:W0:Y:S11]  /*0220*/  FENCE.VIEW.ASYNC.S ;  /* 0x00000000000073c6 */ /* 0x000e360000000000 */
[----:B0-----:R0:W1:Y:S01]  /*0230*/  SYNCS.EXCH.64 URZ, [UR8], UR4 ;  /* 0x00000004083f75b2 */ /* 0x0010620008000100 */
[----:B------:R0:W2:Y:S01]  /*0240*/  SYNCS.EXCH.64 URZ, [UR8+0x28], UR6 ;  /* 0x00002806083f75b2 */ /* 0x0000a20008000100 */
[----:B------:R0:W3:Y:S01]  /*0250*/  SYNCS.EXCH.64 URZ, [UR8+0x8], UR4 ;  /* 0x00000804083f75b2 */ /* 0x0000e20008000100 */
[----:B------:R0:W4:Y:S01]  /*0260*/  SYNCS.EXCH.64 URZ, [UR8+0x30], UR6 ;  /* 0x00003006083f75b2 */ /* 0x0001220008000100 */
[----:B------:R0:W0:Y:S01]  /*0270*/  SYNCS.EXCH.64 URZ, [UR8+0x10], UR4 ;  /* 0x00001004083f75b2 */ /* 0x0000220008000100 */
[----:B------:R0:W0:Y:S01]  /*0280*/  SYNCS.EXCH.64 URZ, [UR8+0x38], UR6 ;  /* 0x00003806083f75b2 */ /* 0x0000220008000100 */
[----:B------:R0:W0:Y:S01]  /*0290*/  SYNCS.EXCH.64 URZ, [UR8+0x18], UR4 ;  /* 0x00001804083f75b2 */ /* 0x0000220008000100 */
[----:B------:R0:W0:Y:S01]  /*02a0*/  SYNCS.EXCH.64 URZ, [UR8+0x40], UR6 ;  /* 0x00004006083f75b2 */ /* 0x0000220008000100 */
[----:B------:R0:W0:Y:S01]  /*02b0*/  SYNCS.EXCH.64 URZ, [UR8+0x20], UR4 ;  /* 0x00002004083f75b2 */ /* 0x0000220008000100 */
[----:B------:R0:W0:Y:S01]  /*02c0*/  SYNCS.EXCH.64 URZ, [UR8+0x48], UR6 ;  /* 0x00004806083f75b2 */ /* 0x0000220008000100 */
[----:B------:R-:W-:Y:S01]  /*02d0*/  NOP ;  /* 0x0000000000007918 */ /* 0x000fe20000000000 */
.L_x_2:
[----:B------:R-:W-:Y:S01]  /*02e0*/  SHF.R.S32.HI R7, RZ, 0x1f, R18 ;  /* 0x0000001fff077819 */ /* 0x000fe20000011412 */
[----:B------:R-:W5:Y:S01]  /*02f0*/  SHFL.IDX PT, R0, R0, RZ, 0x1f ;  /* 0x00001fff00007589 */ /* 0x000f6200000e0000 */
[----:B0-----:R-:W0:Y:S01]  /*0300*/  S2UR UR8, SR_CTAID.X ;  /* 0x00000000000879c3 */ /* 0x001e220000002500 */
[----:B------:R-:W-:Y:S02]  /*0310*/  ELECT P0, URZ, PT ;  /* 0x00000000003f782f */ /* 0x000fe40003800000 */
[----:B------:R-:W-:Y:S01]  /*0320*/  LEA.HI R7, R7, R18, RZ, 0x7 ;  /* 0x0000001207077211 */ /* 0x000fe200078f38ff */
[----:B------:R-:W1:Y:S01]  /*0330*/  S2R R4, SR_CTAID.Y ;  /* 0x0000000000047919 */ /* 0x000e620000002600 */
[----:B------:R-:W-:Y:S01]  /*0340*/  SHF.R.S32.HI R8, RZ, 0x1f, R3 ;  /* 0x0000001fff087819 */ /* 0x000fe20000011403 */
[----:B------:R-:W-:Y:S01]  /*0350*/  ULDC UR4, c[0x0][0x150] ;  /* 0x0000540000047ab9 */ /* 0x000fe20000000800 */
[----:B------:R-:W-:Y:S01]  /*0360*/  LOP3.LUT R7, R7, 0xffffff80, RZ, 0xc0, !PT ;  /* 0xffffff8007077812 */ /* 0x000fe200078ec0ff */
[----:B------:R-:W-:Y:S01]  /*0370*/  NOP ;  /* 0x0000000000007918 */ /* 0x000fe20000000000 */
[----:B------:R-:W-:Y:S01]  /*0380*/  LEA.HI R8, R8, R3, RZ, 0x2 ;  /* 0x0000000308087211 */ /* 0x000fe200078f10ff */
[----:B------:R-:W2:Y:S01]  /*0390*/  LDC R10, c[0x0][0x144] ;  /* 0x00005100ff0a7b82 */ /* 0x000ea20000000800 */
[----:B------:R-:W-:Y:S01]  /*03a0*/  NOP ;  /* 0x0000000000007918 */ /* 0x000fe20000000000 */
[----:B------:R-:W-:Y:S01]  /*03b0*/  IMAD.IADD R6, R18, 0x1, -R7 ;  /* 0x0000000112067824 */ /* 0x000fe200078e0a07 */
[----:B------:R-:W-:Y:S01]  /*03c0*/  LOP3.LUT R8, R8, 0x3ffffffc, RZ, 0xc0, !PT ;  /* 0x3ffffffc08087812 */ /* 0x000fe200078ec0ff */
[----:B------:R-:W-:Y:S01]  /*03d0*/  IMAD.MOV.U32 R22, RZ, RZ, 0x1 ;  /* 0x00000001ff167424 */ /* 0x000fe200078e00ff */
[----:B------:R-:W-:-:S02]  /*03e0*/  ISETP.NE.AND P3, PT, R5, RZ, PT ;  /* 0x000000ff0500720c */ /* 0x000fc40003f65270 */
[----:B------:R-:W-:Y:S01]  /*03f0*/  SHF.R.S32.HI R7, RZ, 0x1f, R6 ;  /* 0x0000001fff077819 */ /* 0x000fe20000011406 */
[----:B------:R-:W-:Y:S01]  /*0400*/  IMAD.IADD R8, R3, 0x1, -R8 ;  /* 0x0000000103087824 */ /* 0x000fe200078e0a08 */
[----:B------:R-:W3:Y:S02]  /*0410*/  LDC R13, c[0x0][0x140] ;  /* 0x00005000ff0d7b82 */ /* 0x000ee40000000800 */
[----:B------:R-:W-:Y:S02]  /*0420*/  LEA.HI R7, R7, R6, RZ, 0x3 ;  /* 0x0000000607077211 */ /* 0x000fe400078f18ff */
[----:B-----5:R-:W-:Y:S02]  /*0430*/  ISETP.NE.OR P0, PT, R0, RZ, !P0 ;  /* 0x000000ff0000720c */ /* 0x020fe40004705670 */
[--C-:B------:R-:W-:Y:S02]  /*0440*/  SHF.R.S32.HI R0, RZ, 0x3, R7.reuse ;  /* 0x00000003ff007819 */ /* 0x100fe40000011407 */
[----:B------:R-:W-:-:S02]  /*0450*/  SHF.R.S32.HI R7, RZ, 0x1f, R7 ;  /* 0x0000001fff077819 */ /* 0x000fc40000011407 */
[----:B0-----:R-:W-:Y:S02]  /*0460*/  I2FP.F32.U32 R9, UR8 ;  /* 0x0000000800097c45 */ /* 0x001fe40008201000 */
[----:B------:R-:W-:-:S03]  /*0470*/  LEA.HI R7, R7, R0, RZ, 0x2 ;  /* 0x0000000007077211 */ /* 0x000fc600078f10ff */
[----:B------:R-:W-:Y:S01]  /*0480*/  FMUL R9, R9, UR4 ;  /* 0x0000000409097c20 */ /* 0x000fe20008400000 */
[----:B------:R-:W-:Y:S01]  /*0490*/  LOP3.LUT R7, R7, 0xfffffffc, RZ, 0xc0, !PT ;  /* 0xfffffffc07077812 */ /* 0x000fe200078ec0ff */
[----:B------:R-:W-:Y:S01]  /*04a0*/  VOTEU.ALL UP0, P0 ;  /* 0x00000000003f7886 */ /* 0x000fe20000000000 */
[----:B-1----:R-:W-:Y:S01]  /*04b0*/  I2FP.F32.U32 R3, R4 ;  /* 0x0000000400037245 */ /* 0x002fe20000201000 */
[----:B------:R-:W-:Y:S01]  /*04c0*/  ULDC UR4, c[0x0][0x154] ;  /* 0x0000550000047ab9 */ /* 0x000fe20000000800 */
[----:B------:R-:W-:Y:S01]  /*04d0*/  VOTEU.ALL UP1, P0 ;  /* 0x00000000003f7886 */ /* 0x000fe20000020000 */
[----:B------:R-:W0:Y:S01]  /*04e0*/  F2I.U32.TRUNC.NTZ R9, R9 ;  /* 0x0000000900097305 */ /* 0x000e22000020f000 */
[----:B------:R-:W-:Y:S01]  /*04f0*/  IMAD.IADD R7, R0, 0x1, -R7 ;  /* 0x0000000100077824 */ /* 0x000fe200078e0a07 */
[----:B------:R-:W1:Y:S01]  /*0500*/  @!UP0 S2UR UR7, SR_CgaCtaId ;  /* 0x00000000000789c3 */ /* 0x000e620000008800 */
[----:B------:R-:W-:Y:S01]  /*0510*/  FMUL R12, R3, UR4 ;  /* 0x00000004030c7c20 */ /* 0x000fe20008400000 */
[----:B------:R-:W-:Y:S01]  /*0520*/  UMOV UR4, 0x20 ;  /* 0x0000002000047882 */ /* 0x000fe20000000000 */
[----:B------:R-:W-:Y:S01]  /*0530*/  IMAD R8, R8, 0x4, R7 ;  /* 0x0000000408087824 */ /* 0x000fe200078e0207 */
[----:B------:R-:W-:Y:S01]  /*0540*/  @!UP0 UMOV UR6, 0x400 ;  /* 0x0000040000068882 */ /* 0x000fe20000000000 */
[----:B------:R-:W-:-:S04]  /*0550*/  @!UP0 UIADD3 UR4, -UR4, 0x100000, URZ ;  /* 0x0010000004048890 */ /* 0x000fc8000fffe13f */
[----:B------:R-:W-:Y:S02]  /*0560*/  @!UP0 USHF.L.U32 UR5, UR4, 0xb, URZ ;  /* 0x0000000b04058899 */ /* 0x000fe4000800063f */
[----:B------:R-:W-:Y:S01]  /*0570*/  @!UP0 USHF.L.U32 UR4, UR4, 0x1, URZ ;  /* 0x0000000104048899 */ /* 0x000fe2000800063f */
[----:B---3--:R-:W-:Y:S01]  /*0580*/  ISETP.EQ.U32.AND P2, PT, R13, 0x1, PT ;  /* 0x000000010d00780c */ /* 0x008fe20003f42070 */
[----:B------:R-:W3:Y:S01]  /*0590*/  F2I.U32.TRUNC.NTZ R12, R12 ;  /* 0x0000000c000c7305 */ /* 0x000ee2000020f000 */
[C---:B------:R-:W-:Y:S01]  /*05a0*/  LEA.HI R0, R8.reuse, R8, RZ, 0x1 ;  /* 0x0000000808007211 */ /* 0x040fe200078f08ff */
[----:B------:R-:W5:Y:S01]  /*05b0*/  LDC R7, c[0x0][0x148] ;  /* 0x00005200ff077b82 */ /* 0x000f620000000800 */
[----:B------:R-:W-:Y:S02]  /*05c0*/  IMAD.SHL.U32 R23, R8, 0x4, RZ ;  /* 0x0000000408177824 */ /* 0x000fe400078e00ff */
[----:B------:R-:W-:Y:S01]  /*05d0*/  LOP3.LUT R11, R0, 0xfffffffe, RZ, 0xc0, !PT ;  /* 0xfffffffe000b7812 */ /* 0x000fe200078ec0ff */
[----:B0-----:R-:W-:Y:S01]  /*05e0*/  IMAD.MOV R15, RZ, RZ, -R9 ;  /* 0x000000ffff0f7224 */ /* 0x001fe200078e0a09 */
[----:B------:R-:W-:-:S02]  /*05f0*/  SHF.R.S32.HI R9, RZ, 0x1f, R2 ;  /* 0x0000001fff097819 */ /* 0x000fc40000011402 */
[----:B------:R-:W-:Y:S01]  /*0600*/  LOP3.LUT R23, R8, 0xc, R23, 0x78, !PT ;  /* 0x0000000c08177812 */ /* 0x000fe200078e7817 */
[----:B--2---:R-:W-:Y:S01]  /*0610*/  IMAD R3, R10, R15, UR8 ;  /* 0x000000080a037e24 */ /* 0x004fe2000f8e020f */
[----:B------:R-:W-:Y:S01]  /*0620*/  LEA.HI R9, R9, R2, RZ, 0x2 ;  /* 0x0000000209097211 */ /* 0x000fe200078f10ff */
[----:B------:R-:W-:-:S03]  /*0630*/  IMAD.IADD R0, R8, 0x1, -R11 ;  /* 0x0000000108007824 */ /* 0x000fc600078e0a0b */
[----:B------:R-:W-:Y:S01]  /*0640*/  LOP3.LUT R9, R9, 0xfffffffc, RZ, 0xc0, !PT ;  /* 0xfffffffc09097812 */ /* 0x000fe200078ec0ff */
[----:B---3--:R-:W-:Y:S01]  /*0650*/  IMAD.MOV R21, RZ, RZ, -R12 ;  /* 0x000000ffff157224 */ /* 0x008fe200078e0a0c */
[----:B------:R-:W-:Y:S01]  /*0660*/  ISETP.NE.AND P4, PT, R0, R3, PT ;  /* 0x000000030000720c */ /* 0x000fe20003f85270 */
[----:B-1----:R-:W-:Y:S02]  /*0670*/  @!UP0 ULEA UR6, UR7, UR6, 0x18 ;  /* 0x0000000607068291 */ /* 0x002fe4000f8ec03f */
[----:B------:R-:W-:Y:S01]  /*0680*/  IMAD.IADD R0, R2, 0x1, -R9 ;  /* 0x0000000102007824 */ /* 0x000fe200078e0a09 */
[----:B------:R-:W-:Y:S01]  /*0690*/  VOTEU.ALL UP0, P0 ;  /* 0x00000000003f7886 */ /* 0x000fe20000000000 */
[----:B------:R-:W-:Y:S01]  /*06a0*/  LOP3.LUT P0, RZ, R6, 0x7, RZ, 0xc0, !PT ;  /* 0x0000000706ff7812 */ /* 0x000fe2000780c0ff */
[----:B------:R-:W-:Y:S02]  /*06b0*/  VIADD R6, R5, 0xffffffff ;  /* 0xffffffff05067836 */ /* 0x000fe40000000000 */
[----:B------:R-:W-:Y:S01]  /*06c0*/  ISETP.NE.AND P1, PT, R0, 0x3, PT ;  /* 0x000000030000780c */ /* 0x000fe20003f25270 */
[----:B-----5:R-:W-:Y:S01]  /*06d0*/  IMAD R9, R7, R21, R4 ;  /* 0x0000001507097224 */ /* 0x020fe200078e0204 */
[----:B------:R-:W-:-:S02]  /*06e0*/  ISETP.LT.U32.AND P0, PT, R23, 0x2, !P0 ;  /* 0x000000021700780c */ /* 0x000fc40004701070 */
[----:B------:R-:W-:Y:S01]  /*06f0*/  ISETP.EQ.OR P1, PT, R0, RZ, !P1 ;  /* 0x000000ff0000720c */ /* 0x000fe20004f22670 */
[----:B------:R-:W0:Y:S02]  /*0700*/  FENCE.VIEW.ASYNC.S ;  /* 0x00000000000073c6 */ /* 0x000e240000000000 */
[----:B0-----:R0:W1:Y:S01]  /*0710*/  @!UP0 SYNCS.EXCH.64 URZ, [UR6+0x60], UR4 ;  /* 0x00006004063f85b2 */ /* 0x0010620008000100 */
[----:B------:R-:W-:Y:S02]  /*0720*/  @P4 LEA.HI R2, R23, R23, RZ, 0x1 ;  /* 0x0000001717024211 */ /* 0x000fe400078f08ff */
[----:B------:R-:W-:Y:S02]  /*0730*/  ISETP.EQ.AND P1, PT, R5, RZ, P1 ;  /* 0x000000ff0500720c */ /* 0x000fe40000f22270 */
[----:B------:R-:W-:Y:S02]  /*0740*/  @P4 SHF.R.S32.HI R2, RZ, 0x1, R2 ;  /* 0x00000001ff024819 */ /* 0x000fe40000011402 */
[----:B------:R-:W-:-:S02]  /*0750*/  ISETP.GE.U32.AND P6, PT, R6, 0x2, PT ;  /* 0x000000020600780c */ /* 0x000fc40003fc6070 */
[----:B------:R-:W-:Y:S02]  /*0760*/  @P4 ISETP.NE.AND P5, PT, R2, R9, PT ;  /* 0x000000090200420c */ /* 0x000fe40003fa5270 */
[----:B------:R-:W-:Y:S02]  /*0770*/  SEL R9, RZ, 0x1, !P0 ;  /* 0x00000001ff097807 */ /* 0x000fe40004000000 */
[----:B------:R-:W-:Y:S02]  /*0780*/  @P4 SEL R22, RZ, 0x1, P5 ;  /* 0x00000001ff164807 */ /* 0x000fe40002800000 */
[----:B------:R-:W-:Y:S01]  /*0790*/  SEL R19, RZ, 0x1, !P1 ;  /* 0x00000001ff137807 */ /* 0x000fe20004800000 */
[----:B------:R0:W2:Y:S01]  /*07a0*/  @!UP1 SYNCS.EXCH.64 URZ, [UR6+0x68], UR4 ;  /* 0x00006804063f95b2 */ /* 0x0000a20008000100 */
[----:B------:R-:W-:Y:S01]  /*07b0*/  LOP3.LUT R22, R22, R9, RZ, 0xc0, !PT ;  /* 0x0000000916167212 */ /* 0x000fe200078ec0ff */
[----:B------:R-:W-:Y:S01]  /*07c0*/  NOP ;  /* 0x0000000000007918 */ /* 0x000fe20000000000 */
[----:B------:R-:W-:Y:S01]  /*07d0*/  SEL R19, R19, 0x2, P6 ;  /* 0x0000000213137807 */ /* 0x000fe20003000000 */
[----:B------:R-:W-:Y:S06]  /*07e0*/  @!P2 BRA `(.L_x_3) ;  /* 0x000000000008a947 */ /* 0x000fec0003800000 */
[----:B-12-4-:R-:W-:Y:S01]  /*07f0*/  UCGABAR_ARV ;  /* 0x00000000000079c7 */ /* 0x016fe20008000000 */
[----:B------:R-:W-:Y:S05]  /*0800*/  BRA `(.L_x_4) ;  /* 0x0000000000047947 */ /* 0x000fea0003800000 */
.L_x_3:
[----:B-12-4-:R-:W-:Y:S01]  /*0810*/  NOP ;  /* 0x0000000000007918 */ /* 0x016fe20000000000 */
.L_x_4:
[----:B------:R-:W1:Y:S01]  /*0820*/  LDC R2, c[0x0][0x65c] ;  /* 0x00019700ff027b82 */ /* 0x000e620000000800 */
[----:B------:R-:W-:Y:S02]  /*0830*/  IMAD.U32 R8, RZ, RZ, UR8 ;  /* 0x00000008ff087e24 */ /* 0x000fe4000f8e00ff */
[----:B------:R-:W-:Y:S01]  /*0840*/  IMAD.MOV.U32 R9, RZ, RZ, RZ ;  /* 0x000000ffff097224 */ /* 0x000fe200078e00ff */
[----:B-1----:R-:W-:-:S04]  /*0850*/  ISETP.NE.AND P1, PT, R2, 0x1, PT ;  /* 0x000000010200780c */ /* 0x002fc80003f25270 */
[----:B------:R-:W-:-:S09]  /*0860*/  P2R R5, PR, RZ, 0x2 ;  /* 0x00000002ff057803 */ /* 0x000fd20000000000 */
[----:B------:R-:W1:Y:S01]  /*0870*/  @P1 LDC R17, c[0x0][0x10] ;  /* 0x00000400ff111b82 */ /* 0x000e620000000800 */
[----:B------:R-:W-:Y:S02]  /*0880*/  @P1 IMAD.MOV.U32 R5, RZ, RZ, RZ ;  /* 0x000000ffff051224 */ /* 0x000fe400078e00ff */
[----:B------:R-:W-:-:S05]  /*0890*/  @P1 IMAD.MOV.U32 R13, RZ, RZ, RZ ;  /* 0x000000ffff0d1224 */ /* 0x000fca00078e00ff */
[----:B------:R-:W2:Y:S01]  /*08a0*/  @!P1 LDC R11, c[0x0][0xc] ;  /* 0x00000300ff0b9b82 */ /* 0x000ea20000000800 */
[----:B-1----:R-:W-:-:S04]  /*08b0*/  @P1 IMAD.WIDE.U32 R16, R17, UR8, R4 ;  /* 0x0000000811101c25 */ /* 0x002fc8000f8e0004 */
[----:B------:R-:W-:Y:S02]  /*08c0*/  @P1 IMAD.IADD R17, R17, 0x1, R13 ;  /* 0x0000000111111824 */ /* 0x000fe400078e020d */
[----:B--2---:R-:W-:-:S04]  /*08d0*/  @!P1 IMAD.WIDE.U32 R8, R4, R11, R8 ;  /* 0x0000000b04089225 */ /* 0x004fc800078e0008 */
[----:B------:R-:W-:Y:S02]  /*08e0*/  @!P1 IMAD.MOV.U32 R16, RZ, RZ, R8 ;  /* 0x000000ffff109224 */ /* 0x000fe400078e0008 */
[----:B------:R-:W-:Y:S01]  /*08f0*/  @!P1 IMAD.MOV.U32 R17, RZ, RZ, R9 ;  /* 0x000000ffff119224 */ /* 0x000fe200078e0009 */
[----:B------:R-:W-:Y:S06]  /*0900*/  @!P2 BRA `(.L_x_5) ;  /* 0x00000000000ca947 */ /* 0x000fec0003800000 */
[----:B------:R-:W-:Y:S01]  /*0910*/  UCGABAR_WAIT ;  /* 0x0000000000007dc7 */ /* 0x000fe20008000000 */
[----:B------:R-:W-:Y:S01]  /*0920*/  CCTL.IVALL ;  /* 0x00000000ff00798f */ /* 0x000fe20002000000 */
[----:B------:R-:W-:Y:S05]  /*0930*/  BRA `(.L_x_6) ;  /* 0x0000000000047947 */ /* 0x000fea0003800000 */
.L_x_5:
[----:B------:R-:W-:Y:S06]  /*0940*/  BAR.SYNC.DEFER_BLOCKING 0x0 ;  /* 0x0000000000007b1d */ /* 0x000fec0000010000 */
.L_x_6:
[----:B------:R-:W-:Y:S05]  /*0950*/  @!P3 BRA `(.L_x_7) ;  /* 0x000000a000c0b947 */ /* 0x000fea0003800000 */
[----:B------:R-:W-:-:S13]  /*0960*/  ISETP.GT.U32.AND P0, PT, R6, 0x1, PT ;  /* 0x000000010600780c */ /* 0x000fda0003f04070 */
[----:B0-----:R-:W-:Y:S05]  /*0970*/  @P0 EXIT ;  /* 0x000000000000094d */ /* 0x001fea0003800000 */
[----:B------:R-:W-:Y:S01]  /*0980*/  ULDC.64 UR4, c[0x0][0x650] ;  /* 0x0001940000047ab9 */ /* 0x000fe20000000a00 */
[----:B------:R-:W-:Y:S01]  /*0990*/  PRMT R0, RZ, 0x7610, R0 ;  /* 0x00007610ff007816 */ /* 0x000fe20000000000 */
[----:B------:R-:W-:Y:S01]  /*09a0*/  IMAD.MOV.U32 R138, RZ, RZ, -0x1 ;  /* 0xffffffffff8a7424 */ /* 0x000fe200078e00ff */
[----:B------:R-:W-:Y:S01]  /*09b0*/  ISETP.GE.U32.AND P0, PT, R16, UR4, PT ;  /* 0x0000000410007c0c */ /* 0x000fe2000bf06070 */
[----:B------:R-:W-:Y:S02]  /*09c0*/  IMAD.MOV.U32 R141, RZ, RZ, -0x1 ;  /* 0xffffffffff8d7424 */ /* 0x000fe400078e00ff */
[----:B------:R-:W-:Y:S01]  /*09d0*/  IMAD.MOV.U32 R139, RZ, RZ, -0x1 ;  /* 0xffffffffff8b7424 */ /* 0x000fe200078e00ff */
[----:B------:R-:W-:-:S13]  /*09e0*/  ISETP.GE.U32.AND.EX P0, PT, R17, UR5, PT, P0 ;  /* 0x0000000511007c0c */ /* 0x000fda000bf06100 */
[----:B------:R-:W-:Y:S05]  /*09f0*/  @P0 BRA `(.L_x_8) ;  /* 0x0000000400280947 */ /* 0x000fea0003800000 */
[----:B------:R-:W0:Y:S01]  /*0a00*/  LDC.64 R24, c[0x0][0x628] ;  /* 0x00018a00ff187b82 */ /* 0x000e220000000a00 */
[----:B------:R-:W-:Y:S02]  /*0a10*/  IMAD.MOV.U32 R8, RZ, RZ, R16 ;  /* 0x000000ffff087224 */ /* 0x000fe400078e0010 */
[----:B------:R-:W-:-:S05]  /*0a20*/  IMAD.MOV.U32 R9, RZ, RZ, R17 ;  /* 0x000000ffff097224 */ /* 0x000fca00078e0011 */
[----:B------:R-:W1:Y:S08]  /*0a30*/  LDC R0, c[0x0][0x630] ;  /* 0x00018c00ff007b82 */ /* 0x000e700000000800 */
[----:B------:R-:W2:Y:S01]  /*0a40*/  LDC.64 R26, c[0x0][0x620] ;  /* 0x00018800ff1a7b82 */ /* 0x000ea20000000a00 */
[----:B0-----:R-:W-:-:S04]  /*0a50*/  ISETP.NE.U32.AND P0, PT, R24, RZ, PT ;  /* 0x000000ff1800720c */ /* 0x001fc80003f05070 */
[----:B------:R-:W-:-:S13]  /*0a60*/  ISETP.NE.AND.EX P0, PT, R25, RZ, PT, P0 ;  /* 0x000000ff1900720c */ /* 0x000fda0003f05300 */
[----:B-12---:R-:W-:Y:S05]  /*0a70*/  @!P0 BRA `(.L_x_9) ;  /* 0x0000000000288947 */ /* 0x006fea0003800000 */
[----:B------:R-:W0:Y:S02]  /*0a80*/  LDC R13, c[0x0][0x634] ;  /* 0x00018d00ff0d7b82 */ /* 0x000e240000000800 */
[----:B0-----:R-:W-:-:S05]  /*0a90*/  IADD3 R13, P0, R16, R13, RZ ;  /* 0x0000000d100d7210 */ /* 0x001fca0007f1e0ff */
[----:B------:R-:W-:-:S04]  /*0aa0*/  IMAD.X R15, RZ, RZ, R17, P0 ;  /* 0x000000ffff0f7224 */ /* 0x000fc800000e0611 */
[----:B------:R-:W-:-:S04]  /*0ab0*/  IMAD.WIDE.U32 R8, R15, R24, RZ ;  /* 0x000000180f087225 */ /* 0x000fc800078e00ff */
[----:B------:R-:W-:-:S04]  /*0ac0*/  IMAD.WIDE.U32 R10, P0, R13, R25, R8 ;  /* 0x000000190d0a7225 */ /* 0x000fc80007800008 */
[----:B------:R-:W-:-:S04]  /*0ad0*/  IMAD.WIDE.U32 R8, R13, R24, RZ ;  /* 0x000000180d087225 */ /* 0x000fc800078e00ff */
[----:B------:R-:W-:Y:S01]  /*0ae0*/  IMAD.X R13, RZ, RZ, RZ, P0 ;  /* 0x000000ffff0d7224 */ /* 0x000fe200000e06ff */
[----:B------:R-:W-:Y:S01]  /*0af0*/  IADD3 RZ, P0, R9, R10, RZ ;  /* 0x0000000a09ff7210 */ /* 0x000fe20007f1e0ff */
[----:B------:R-:W-:-:S04]  /*0b00*/  IMAD.MOV.U32 R12, RZ, RZ, R11 ;  /* 0x000000ffff0c7224 */ /* 0x000fc800078e000b */
[----:B------:R-:W-:-:S08]  /*0b10*/  IMAD.WIDE.U32.X R8, R15, R25, R12, P0 ;  /* 0x000000190f087225 */ /* 0x000fd000000e040c */
.L_x_9:
[----:B------:R-:W0:Y:S01]  /*0b20*/  LDC.64 R24, c[0x0][0x640] ;  /* 0x00019000ff187b82 */ /* 0x000e220000000a00 */
[-CC-:B------:R-:W-:Y:S01]  /*0b30*/  SHF.R.U64 R139, R8, R0.reuse, R9.reuse ;  /* 0x00000000088b7219 */ /* 0x180fe20000001209 */
[----:B------:R-:W-:Y:S01]  /*0b40*/  IMAD R30, R7, R21, R4 ;  /* 0x00000015071e7224 */ /* 0x000fe200078e0204 */
[----:B------:R-:W-:Y:S01]  /*0b50*/  SHF.R.U32.HI R0, RZ, R0, R9 ;  /* 0x00000000ff007219 */ /* 0x000fe20000011609 */
[----:B------:R-:W-:Y:S01]  /*0b60*/  IMAD.MOV.U32 R21, RZ, RZ, 0x1 ;  /* 0x00000001ff157424 */ /* 0x000fe200078e00ff */
[----:B------:R-:W-:-:S03]  /*0b70*/  IADD3 R5, P0, RZ, -R139, RZ ;  /* 0x8000008bff057210 */ /* 0x000fc60007f1e0ff */
[----:B------:R-:W1:Y:S02]  /*0b80*/  LDC R6, c[0x0][0x618] ;  /* 0x00018600ff067b82 */ /* 0x000e640000000800 */
[----:B------:R-:W-:-:S04]  /*0b90*/  IMAD.X R9, RZ, RZ, ~R0, P0 ;  /* 0x000000ffff097224 */ /* 0x000fc800000e0e00 */
[-C--:B------:R-:W-:Y:S02]  /*0ba0*/  IMAD R0, R9, R26.reuse, RZ ;  /* 0x0000001a09007224 */ /* 0x080fe400078e02ff */
[----:B------:R-:W2:Y:S01]  /*0bb0*/  LDC R11, c[0x0][0x608] ;  /* 0x00018200ff0b7b82 */ /* 0x000ea20000000800 */
[----:B------:R-:W-:-:S04]  /*0bc0*/  IMAD.WIDE.U32 R8, R5, R26, R16 ;  /* 0x0000001a05087225 */ /* 0x000fc800078e0010 */
[----:B------:R-:W-:-:S03]  /*0bd0*/  IMAD R5, R5, R27, R0 ;  /* 0x0000001b05057224 */ /* 0x000fc600078e0200 */
[----:B------:R-:W3:Y:S01]  /*0be0*/  LDC R12, c[0x0][0x658] ;  /* 0x00019600ff0c7b82 */ /* 0x000ee20000000800 */
[----:B0-----:R-:W-:Y:S01]  /*0bf0*/  ISETP.NE.U32.AND P0, PT, R24, RZ, PT ;  /* 0x000000ff1800720c */ /* 0x001fe20003f05070 */
[----:B------:R-:W-:Y:S02]  /*0c00*/  IMAD.IADD R5, R9, 0x1, R5 ;  /* 0x0000000109057824 */ /* 0x000fe400078e0205 */
[----:B------:R-:W-:Y:S01]  /*0c10*/  IMAD.MOV.U32 R9, RZ, RZ, -0x1 ;  /* 0xffffffffff097424 */ /* 0x000fe200078e00ff */
[----:B------:R-:W-:-:S03]  /*0c20*/  ISETP.NE.AND.EX P0, PT, R25, RZ, PT, P0 ;  /* 0x000000ff1900720c */ /* 0x000fc60003f05300 */
[----:B------:R-:W0:Y:S01]  /*0c30*/  LDC R15, c[0x0][0x600] ;  /* 0x00018000ff0f7b82 */ /* 0x000e220000000800 */
[-CC-:B-1----:R-:W-:Y:S02]  /*0c40*/  SHF.R.U64 R13, R8, R6.reuse, R5.reuse ;  /* 0x00000006080d7219 */ /* 0x182fe40000001205 */
[----:B------:R-:W-:-:S05]  /*0c50*/  SHF.R.U32.HI R0, RZ, R6, R5 ;  /* 0x00000006ff007219 */ /* 0x000fca0000011605 */
[----:B------:R-:W1:Y:S01]  /*0c60*/  LDC R14, c[0x0][0x648] ;  /* 0x00019200ff0e7b82 */ /* 0x000e620000000800 */
[-CC-:B--2---:R-:W-:Y:S02]  /*0c70*/  SHF.R.U64 R27, R13, R11.reuse, R0.reuse ;  /* 0x0000000b0d1b7219 */ /* 0x184fe40000001200 */
[----:B------:R-:W-:-:S05]  /*0c80*/  SHF.R.U32.HI R5, RZ, R11, R0 ;  /* 0x0000000bff057219 */ /* 0x000fca0000011600 */
[----:B------:R-:W2:Y:S01]  /*0c90*/  LDC R20, c[0x0][0x638] ;  /* 0x00018e00ff147b82 */ /* 0x000ea20000000800 */
[-CC-:B---3--:R-:W-:Y:S02]  /*0ca0*/  SHF.R.U64 R28, R27, R12.reuse, R5.reuse ;  /* 0x0000000c1b1c7219 */ /* 0x188fe40000001205 */
[-C--:B------:R-:W-:Y:S02]  /*0cb0*/  SHF.L.U32 R0, R9, R12.reuse, RZ ;  /* 0x0000000c09007219 */ /* 0x080fe400000006ff */
[----:B------:R-:W-:Y:S01]  /*0cc0*/  SHF.R.U32.HI R5, RZ, R12, R5 ;  /* 0x0000000cff057219 */ /* 0x000fe20000011605 */
[----:B------:R-:W-:Y:S01]  /*0cd0*/  IMAD.MOV.U32 R4, RZ, RZ, R28 ;  /* 0x000000ffff047224 */ /* 0x000fe200078e001c */
[----:B------:R-:W-:Y:S01]  /*0ce0*/  LOP3.LUT R10, RZ, R0, RZ, 0x33, !PT ;  /* 0x00000000ff0a7212 */ /* 0x000fe200078e33ff */
[----:B------:R-:W3:Y:S01]  /*0cf0*/  LDC R26, c[0x0][0x610] ;  /* 0x00018400ff1a7b82 */ /* 0x000ee20000000800 */
[----:B------:R-:W-:Y:S05]  /*0d00*/  @!P0 BRA `(.L_x_10) ;  /* 0x0000000000288947 */ /* 0x000fea0003800000 */
[----:B------:R-:W4:Y:S02]  /*0d10*/  LDC R9, c[0x0][0x64c] ;  /* 0x00019300ff097b82 */ /* 0x000f240000000800 */
[----:B----4-:R-:W-:-:S05]  /*0d20*/  IADD3 R9, P0, R28, R9, RZ ;  /* 0x000000091c097210 */ /* 0x010fca0007f1e0ff */
        /* <DEDUP_REMOVED lines=8> */
.L_x_10:
[----:B-1----:R-:W-:Y:S01]  /*0db0*/  SHF.R.U64 R4, R4, R14, R5 ;  /* 0x0000000e04047219 */ /* 0x002fe20000001205 */
[----:B0-----:R-:W-:Y:S01]  /*0dc0*/  VIADD R6, R15, 0xffffffff ;  /* 0xffffffff0f067836 */ /* 0x001fe20000000000 */
[----:B------:R-:W-:Y:S02]  /*0dd0*/  SHF.L.U32 R0, R21, R12, RZ ;  /* 0x0000000c15007219 */ /* 0x000fe400000006ff */
[----:B------:R-:W-:Y:S01]  /*0de0*/  LOP3.LUT R5, R27, R10, RZ, 0xc0, !PT ;  /* 0x0000000a1b057212 */ /* 0x000fe200078ec0ff */
[----:B------:R-:W-:Y:S01]  /*0df0*/  IMAD.MOV R7, RZ, RZ, -R4 ;  /* 0x000000ffff077224 */ /* 0x000fe200078e0a04 */
[----:B------:R-:W-:Y:S02]  /*0e00*/  SEL R3, R3, R30, !P1 ;  /* 0x0000001e03037207 */ /* 0x000fe40004800000 */
[----:B------:R-:W-:Y:S01]  /*0e10*/  LOP3.LUT R6, R13, R6, RZ, 0xc0, !PT ;  /* 0x000000060d067212 */ /* 0x000fe200078ec0ff */
[----:B------:R-:W-:Y:S02]  /*0e20*/  IMAD R4, R0, R4, R5 ;  /* 0x0000000400047224 */ /* 0x000fe400078e0205 */
[----:B--2---:R-:W-:-:S02]  /*0e30*/  IMAD R0, R7, R20, R28 ;  /* 0x0000001407007224 */ /* 0x004fc400078e021c */
[----:B---3--:R-:W-:Y:S02]  /*0e40*/  IMAD R3, R4, R26, R3 ;  /* 0x0000001a04037224 */ /* 0x008fe400078e0203 */
[----:B------:R-:W-:Y:S02]  /*0e50*/  IMAD R138, R0, R15, R6 ;  /* 0x0000000f008a7224 */ /* 0x000fe400078e0206 */
[----:B------:R-:W-:-:S03]  /*0e60*/  IMAD.MOV.U32 R4, RZ, RZ, 0x1 ;  /* 0x00000001ff047424 */ /* 0x000fc600078e00ff */
[----:B------:R-:W-:Y:S02]  /*0e70*/  SEL R141, R138, R3, !P1 ;  /* 0x000000038a8d7207 */ /* 0x000fe40004800000 */
[----:B------:R-:W-:Y:S02]  /*0e80*/  PRMT R0, R4, 0x7610, R0 ;  /* 0x0000761004007816 */ /* 0x000fe40000000000 */
[----:B------:R-:W-:-:S07]  /*0e90*/  SEL R138, R3, R138, !P1 ;  /* 0x0000008a038a7207 */ /* 0x000fce0004800000 */
.L_x_8:
[----:B------:R-:W-:-:S08]  /*0ea0*/  NOP ;  /* 0x0000000000007918 */ /* 0x000fd00000000000 */
[----:B------:R-:W0:Y:S02]  /*0eb0*/  USETMAXREG.TRY_ALLOC.CTAPOOL UP0, 0xe8 ;  /* 0x000000e8000079c8 */ /* 0x000e240008000600 */
[----:B0-----:R-:W-:-:S13]  /*0ec0*/  PLOP3.LUT P0, PT, PT, PT, UP0, 0x80, 0x0 ;  /* 0x000000000000781c */ /* 0x001fda0003f0f008 */
[----:B------:R-:W-:Y:S05]  /*0ed0*/  @!P0 BRA `(.L_x_8) ;  /* 0xfffffffc00f08947 */ /* 0x000fea000383ffff */
[----:B------:R-:W-:Y:S01]  /*0ee0*/  ULDC.64 UR4, c[0x0][0x598] ;  /* 0x0001660000047ab9 */ /* 0x000fe20000000a00 */
[----:B------:R-:W-:Y:S01]  /*0ef0*/  ULDC.64 UR36, c[0x0][0x208] ;  /* 0x0000820000247ab9 */ /* 0x000fe20000000a00 */
[----:B------:R-:W-:-:S04]  /*0f00*/  ISETP.NE.U32.AND P0, PT, RZ, UR4, PT ;  /* 0x00000004ff007c0c */ /* 0x000fc8000bf05070 */
[----:B------:R-:W-:-:S13]  /*0f10*/  ISETP.NE.AND.EX P0, PT, RZ, UR5, PT, P0 ;  /* 0x00000005ff007c0c */ /* 0x000fda000bf05300 */
[----:B------:R-:W-:Y:S05]  /*0f20*/  @!P0 BRA `(.L_x_11) ;  /* 0x00000000001c8947 */ /* 0x000fea0003800000 */
[----:B------:R-:W0:Y:S02]  /*0f30*/  LDC.64 R4, c[0x0][0x598] ;  /* 0x00016600ff047b82 */ /* 0x000e240000000a00 */
[----:B0-----:R-:W2:Y:S02]  /*0f40*/  LDG.E.64 R4, desc[UR36][R4.64] ;  /* 0x0000002404047981 */ /* 0x001ea4000c1e1b00 */
[----:B--2---:R-:W-:-:S04]  /*0f50*/  ISETP.NE.U32.AND P0, PT, R4, RZ, PT ;  /* 0x000000ff0400720c */ /* 0x004fc80003f05070 */
[----:B------:R-:W-:-:S13]  /*0f60*/  ISETP.NE.AND.EX P0, PT, R5, RZ, PT, P0 ;  /* 0x000000ff0500720c */ /* 0x000fda0003f05300 */
[----:B------:R-:W-:Y:S05]  /*0f70*/  @!P0 BRA `(.L_x_11) ;  /* 0x0000000000088947 */ /* 0x000fea0003800000 */
[----:B------:R0:W5:Y:S01]  /*0f80*/  LD.E R136, desc[UR36][R4.64] ;  /* 0x0000002404887980 */ /* 0x000162000c101900 */
[----:B------:R-:W-:Y:S05]  /*0f90*/  BRA `(.L_x_12) ;  /* 0x0000000000247947 */ /* 0x000fea0003800000 */
.L_x_11:
[----:B------:R-:W-:Y:S02]  /*0fa0*/  ULDC.64 UR4, c[0x0][0x588] ;  /* 0x0001620000047ab9 */ /* 0x000fe40000000a00 */
[----:B------:R-:W-:-:S04]  /*0fb0*/  ISETP.NE.U32.AND P0, PT, RZ, UR4, PT ;  /* 0x00000004ff007c0c */ /* 0x000fc8000bf05070 */
[----:B------:R-:W-:-:S13]  /*0fc0*/  ISETP.NE.AND.EX P0, PT, RZ, UR5, PT, P0 ;  /* 0x00000005ff007c0c */ /* 0x000fda000bf05300 */
[----:B------:R-:W-:Y:S05]  /*0fd0*/  @!P0 BRA `(.L_x_13) ;  /* 0x00000000000c8947 */ /* 0x000fea0003800000 */
[----:B------:R-:W0:Y:S02]  /*0fe0*/  LDC.64 R136, c[0x0][0x588] ;  /* 0x00016200ff887b82 */ /* 0x000e240000000a00 */
[----:B0-----:R1:W5:Y:S01]  /*0ff0*/  LDG.E R136, desc[UR36][R136.64] ;  /* 0x0000002488887981 */ /* 0x001362000c1e1900 */
[----:B------:R-:W-:Y:S05]  /*1000*/  BRA `(.L_x_12) ;  /* 0x0000000000087947 */ /* 0x000fea0003800000 */
.L_x_13:
[----:B------:R-:W-:Y:S02]  /*1010*/  ULDC UR4, c[0x0][0x580] ;  /* 0x0001600000047ab9 */ /* 0x000fe40000000800 */
[----:B------:R-:W-:-:S07]  /*1020*/  IMAD.U32 R136, RZ, RZ, UR4 ;  /* 0x00000004ff887e24 */ /* 0x000fce000f8e00ff */
.L_x_12:
[----:B------:R-:W-:Y:S02]  /*1030*/  ULDC.64 UR4, c[0x0][0x5a0] ;  /* 0x0001680000047ab9 */ /* 0x000fe40000000a00 */
[----:B------:R-:W-:-:S04]  /*1040*/  ISETP.NE.U32.AND P0, PT, RZ, UR4, PT ;  /* 0x00000004ff007c0c */ /* 0x000fc8000bf05070 */
[----:B------:R-:W-:-:S13]  /*1050*/  ISETP.NE.AND.EX P0, PT, RZ, UR5, PT, P0 ;  /* 0x00000005ff007c0c */ /* 0x000fda000bf05300 */
[----:B------:R-:W-:Y:S05]  /*1060*/  @!P0 BRA `(.L_x_14) ;  /* 0x00000000001c8947 */ /* 0x000fea0003800000 */
[----:B0-----:R-:W0:Y:S02]  /*1070*/  LDC.64 R4, c[0x0][0x5a0] ;  /* 0x00016800ff047b82 */ /* 0x001e240000000a00 */
[----:B0-----:R-:W2:Y:S02]  /*1080*/  LDG.E.64 R4, desc[UR36][R4.64] ;  /* 0x0000002404047981 */ /* 0x001ea4000c1e1b00 */
[----:B--2---:R-:W-:-:S04]  /*1090*/  ISETP.NE.U32.AND P0, PT, R4, RZ, PT ;  /* 0x000000ff0400720c */ /* 0x004fc80003f05070 */
[----:B------:R-:W-:-:S13]  /*10a0*/  ISETP.NE.AND.EX P0, PT, R5, RZ, PT, P0 ;  /* 0x000000ff0500720c */ /* 0x000fda0003f05300 */
[----:B------:R-:W-:Y:S05]  /*10b0*/  @!P0 BRA `(.L_x_14) ;  /* 0x0000000000088947 */ /* 0x000fea0003800000 */
[----:B-1----:R0:W5:Y:S01]  /*10c0*/  LD.E R137, desc[UR36][R4.64] ;  /* 0x0000002404897980 */ /* 0x002162000c101900 */
[----:B------:R-:W-:Y:S05]  /*10d0*/  BRA `(.L_x_15) ;  /* 0x0000000000247947 */ /* 0x000fea0003800000 */
.L_x_14:
[----:B------:R-:W-:Y:S02]  /*10e0*/  ULDC.64 UR4, c[0x0][0x590] ;  /* 0x0001640000047ab9 */ /* 0x000fe40000000a00 */
[----:B------:R-:W-:-:S04]  /*10f0*/  ISETP.NE.U32.AND P0, PT, RZ, UR4, PT ;  /* 0x00000004ff007c0c */ /* 0x000fc8000bf05070 */
[----:B------:R-:W-:-:S13]  /*1100*/  ISETP.NE.AND.EX P0, PT, RZ, UR5, PT, P0 ;  /* 0x00000005ff007c0c */ /* 0x000fda000bf05300 */
[----:B------:R-:W-:Y:S05]  /*1110*/  @!P0 BRA `(.L_x_16) ;  /* 0x00000000000c8947 */ /* 0x000fea0003800000 */
[----:B0-----:R-:W1:Y:S02]  /*1120*/  LDC.64 R4, c[0x0][0x590] ;  /* 0x00016400ff047b82 */ /* 0x001e640000000a00 */
[----:B-1----:R1:W5:Y:S01]  /*1130*/  LDG.E R137, desc[UR36][R4.64] ;  /* 0x0000002404897981 */ /* 0x002362000c1e1900 */
[----:B------:R-:W-:Y:S05]  /*1140*/  BRA `(.L_x_15) ;  /* 0x0000000000087947 */ /* 0x000fea0003800000 */
.L_x_16:
[----:B------:R-:W-:Y:S02]  /*1150*/  ULDC UR4, c[0x0][0x584] ;  /* 0x0001610000047ab9 */ /* 0x000fe40000000800 */
[----:B-1----:R-:W-:-:S07]  /*1160*/  IMAD.U32 R137, RZ, RZ, UR4 ;  /* 0x00000004ff897e24 */ /* 0x002fce000f8e00ff */
.L_x_15:
[----:B------:R-:W-:-:S13]  /*1170*/  LOP3.LUT P0, RZ, R0, 0xff, RZ, 0xc0, !PT ;  /* 0x000000ff00ff7812 */ /* 0x000fda000780c0ff */
[----:B------:R-:W-:Y:S05]  /*1180*/  @!P0 EXIT ;  /* 0x000000000000894d */ /* 0x000fea0003800000 */
[----:B------:R-:W-:Y:S01]  /*1190*/  ULDC UR4, c[0x0][0x28c] ;  /* 0x0000a30000047ab9 */ /* 0x000fe20000000800 */
[----:B------:R-:W-:Y:S01]  /*11a0*/  LOP3.LUT R140, R19, 0x1, RZ, 0xfc, !PT ;  /* 0x00000001138c7812 */ /* 0x000fe200078efcff */
[----:B------:R-:W-:Y:S01]  /*11b0*/  UIADD3 UR4, UR4, 0x3f, URZ ;  /* 0x0000003f04047890 */ /* 0x000fe2000fffe03f */
[----:B------:R-:W-:Y:S01]  /*11c0*/  UMOV UR38, URZ ;  /* 0x0000003f00267c82 */ /* 0x000fe20008000000 */
[----:B------:R-:W-:Y:S02]  /*11d0*/  UMOV UR39, URZ ;  /* 0x0000003f00277c82 */ /* 0x000fe40008000000 */
[----:B------:R-:W-:-:S04]  /*11e0*/  USHF.R.S32.HI UR5, URZ, 0x1f, UR4 ;  /* 0x0000001f3f057899 */ /* 0x000fc80008011404 */
[----:B------:R-:W-:-:S04]  /*11f0*/  ULEA.HI UR5, UR5, UR4, URZ, 0x6 ;  /* 0x0000000405057291 */ /* 0x000fc8000f8f303f */
[----:B------:R-:W-:-:S12]  /*1200*/  USHF.R.S32.HI UR40, URZ, 0x6, UR5 ;  /* 0x000000063f287899 */ /* 0x000fd80008011405 */
.L_x_258:
[----:B------:R-:W-:Y:S01]  /*1210*/  LOP3.LUT R0, R18, 0x80, RZ, 0xc0, !PT ;  /* 0x0000008012007812 */ /* 0x000fe200078ec0ff */
[----:B--2---:R-:W2:Y:S01]  /*1220*/  S2UR UR6, SR_CgaCtaId ;  /* 0x00000000000679c3 */ /* 0x004ea20000008800 */
[----:B------:R-:W-:Y:S02]  /*1230*/  UMOV UR41, 0x400 ;  /* 0x0000040000297882 */ /* 0x000fe40000000000 */
[----:B------:R-:W-:-:S06]  /*1240*/  SHF.R.U32.HI R0, RZ, 0x7, R0 ;  /* 0x00000007ff007819 */ /* 0x000fcc0000011600 */
[----:B---3--:R-:W3:Y:S01]  /*1250*/  SHFL.IDX PT, R0, R0, RZ, 0x1f ;  /* 0x00001fff00007589 */ /* 0x008ee200000e0000 */
[----:B--2---:R-:W-:Y:S01]  /*1260*/  ULEA UR41, UR6, UR41, 0x18 ;  /* 0x0000002906297291 */ /* 0x004fe2000f8ec03f */
[----:B---3--:R-:W-:-:S13]  /*1270*/  R2UR UR4, R0 ;  /* 0x00000000000472ca */ /* 0x008fda00000e0000 */
[----:B------:R-:W-:-:S04]  /*1280*/  ULEA.HI UR5, UR4, UR4, URZ, 0x1 ;  /* 0x0000000404057291 */ /* 0x000fc8000f8f083f */
[----:B------:R-:W-:-:S04]  /*1290*/  ULOP3.LUT UR5, UR5, 0x7fffe, URZ, 0xc0, !UPT ;  /* 0x0007fffe05057892 */ /* 0x000fc8000f8ec03f */
[----:B------:R-:W-:-:S03]  /*12a0*/  UIADD3 UR5, UR4, -UR5, URZ ;  /* 0x8000000504057290 */ /* 0x000fc6000fffe03f */
[----:B------:R-:W-:Y:S01]  /*12b0*/  ULDC UR4, c[0x0][0x28c] ;  /* 0x0000a30000047ab9 */ /* 0x000fe20000000800 */
[----:B------:R-:W-:Y:S01]  /*12c0*/  ULEA UR5, UR5, UR41, 0xd ;  /* 0x0000002905057291 */ /* 0x000fe2000f8e683f */
[----:B------:R-:W-:-:S03]  /*12d0*/  ISETP.LT.AND P0, PT, RZ, UR4, PT ;  /* 0x00000004ff007c0c */ /* 0x000fc6000bf01270 */
[----:B------:R-:W-:-:S04]  /*12e0*/  UIADD3 UR5, UR5, 0x100, URZ ;  /* 0x0000010005057890 */ /* 0x000fc8000fffe03f */
[----:B------:R-:W-:-:S04]  /*12f0*/  USHF.R.U32.HI UR5, URZ, 0x4, UR5 ;  /* 0x000000043f057899 */ /* 0x000fc80008011605 */
[----:B------:R-:W-:Y:S02]  /*1300*/  ULOP3.LUT UR42, UR5, 0x3fff, URZ, 0xc0, !UPT ;  /* 0x00003fff052a7892 */ /* 0x000fe4000f8ec03f */
[----:B-1--4-:R-:W-:Y:S10]  /*1310*/  @P0 BRA `(.L_x_17) ;  /* 0x0000000000400947 */ /* 0x012ff40003800000 */
[----:B------:R-:W-:Y:S01]  /*1320*/  MOV R0, 0x0 ;  /* 0x0000000000007802 */ /* 0x000fe20000000f00 */
[----:B------:R-:W-:Y:S01]  /*1330*/  ULDC.64 UR4, c[0x4][0x68] ;  /* 0x01001a0000047ab9 */ /* 0x000fe20000000a00 */
[----:B------:R-:W-:Y:S01]  /*1340*/  ULDC.64 UR6, c[0x4][0x8] ;  /* 0x0100020000067ab9 */ /* 0x000fe20000000a00 */
[----:B01----:R-:W-:Y:S01]  /*1350*/  IMAD.U32 R4, RZ, RZ, UR4 ;  /* 0x00000004ff047e24 */ /* 0x003fe2000f8e00ff */
[----:B------:R0:W1:Y:S01]  /*1360*/  LDC.64 R14, c[0x4][R0] ;  /* 0x01000000000e7b82 */ /* 0x0000620000000a00 */
[----:B------:R-:W-:Y:S01]  /*1370*/  IMAD.U32 R5, RZ, RZ, UR5 ;  /* 0x00000005ff057e24 */ /* 0x000fe2000f8e00ff */
[----:B------:R-:W-:Y:S01]  /*1380*/  ULDC.64 UR4, c[0x4][0x70] ;  /* 0x01001c0000047ab9 */ /* 0x000fe20000000a00 */
[----:B------:R-:W-:Y:S02]  /*1390*/  IMAD.U32 R10, RZ, RZ, UR6 ;  /* 0x00000006ff0a7e24 */ /* 0x000fe4000f8e00ff */
[----:B------:R-:W-:Y:S02]  /*13a0*/  IMAD.U32 R6, RZ, RZ, UR4 ;  /* 0x00000004ff067e24 */ /* 0x000fe4000f8e00ff */
[----:B------:R-:W-:-:S02]  /*13b0*/  IMAD.U32 R7, RZ, RZ, UR5 ;  /* 0x00000005ff077e24 */ /* 0x000fc4000f8e00ff */
[----:B------:R-:W-:Y:S02]  /*13c0*/  IMAD.U32 R11, RZ, RZ, UR7 ;  /* 0x00000007ff0b7e24 */ /* 0x000fe4000f8e00ff */
[----:B------:R-:W-:Y:S02]  /*13d0*/  IMAD.MOV.U32 R8, RZ, RZ, 0x1e1 ;  /* 0x000001e1ff087424 */ /* 0x000fe400078e00ff */
[----:B------:R-:W-:Y:S02]  /*13e0*/  IMAD.MOV.U32 R12, RZ, RZ, 0x1 ;  /* 0x00000001ff0c7424 */ /* 0x000fe400078e00ff */
[----:B0-----:R-:W-:-:S07]  /*13f0*/  IMAD.MOV.U32 R13, RZ, RZ, RZ ;  /* 0x000000ffff0d7224 */ /* 0x001fce00078e00ff */
[----:B------:R-:W-:-:S07]  /*1400*/  LEPC R20, `(.L_x_17) ;  /* 0x000000001014794e */ /* 0x000fce0000000000 */
[----:B-1---5:R-:W-:Y:S05]  /*1410*/  CALL.ABS.NOINC R14 ;  /* 0x000000000e007343 */ /* 0x022fea0003c00000 */
.L_x_17:
[----:B------:R-:W-:-:S13]  /*1420*/  ISETP.NE.AND P0, PT, R140, 0x3, PT ;  /* 0x000000038c00780c */ /* 0x000fda0003f05270 */
[----:B------:R-:W-:Y:S05]  /*1430*/  @!P0 BRA `(.L_x_18) ;  /* 0x0000000000048947 */ /* 0x000fea0003800000 */
[----:B------:R-:W-:Y:S01]  /*1440*/  BPT.TRAP 0x1 ;  /* 0x000000040000795c */ /* 0x000fe20000300000 */
.L_x_18:
[----:B------:R-:W-:Y:S02]  /*1450*/  IMAD.U32 R3, RZ, RZ, UR39 ;  /* 0x00000027ff037e24 */ /* 0x000fe4000f8e00ff */
[----:B------:R-:W-:-:S03]  /*1460*/  IMAD.U32 R0, RZ, RZ, UR38 ;  /* 0x00000026ff007e24 */ /* 0x000fc6000f8e00ff */
[----:B------:R-:W-:Y:S02]  /*1470*/  LEA R3, R3, UR41, 0x3 ;  /* 0x0000002903037c11 */ /* 0x000fe4000f8e18ff */
[----:B------:R-:W-:-:S04]  /*1480*/  SHF.L.U32 R0, R0, 0x1f, RZ ;  /* 0x0000001f00007819 */ /* 0x000fc800000006ff */
[----:B------:R2:W3:Y:S01]  /*1490*/  SYNCS.PHASECHK.TRANS64.TRYWAIT P1, [R3+URZ], R0 ;  /* 0x00000000030075a7 */ /* 0x0004e2000802017f */
[----:B------:R-:W-:Y:S05]  /*14a0*/  @!P0 BRA `(.L_x_19) ;  /* 0x0000000000048947 */ /* 0x000fea0003800000 */
[----:B------:R-:W-:Y:S01]  /*14b0*/  BPT.TRAP 0x1 ;  /* 0x000000040000795c */ /* 0x000fe20000300000 */
.L_x_19:
[----:B---3--:R-:W-:Y:S05]  /*14c0*/  @P1 BRA `(.L_x_20) ;  /* 0x0000000000081947 */ /* 0x008fea0003800000 */
[----:B------:R-:W3:Y:S02]  /*14d0*/  SYNCS.PHASECHK.TRANS64.TRYWAIT P1, [R3+URZ], R0 ;  /* 0x00000000030075a7 */ /* 0x000ee4000802017f */
[----:B---3--:R-:W-:Y:S05]  /*14e0*/  @!P1 BRA `(.L_x_21) ;  /* 0x000000ac00649947 */ /* 0x008fea0003800000 */
.L_x_20:
[----:B------:R-:W-:-:S04]  /*14f0*/  UISETP.LT.AND UP0, UPT, UR40, 0x1, UPT ;  /* 0x000000012800788c */ /* 0x000fc8000bf01270 */
[----:B------:R-:W-:-:S06]  /*1500*/  USEL UR4, UR40, 0x1, UP0 ;  /* 0x0000000128047887 */ /* 0x000fcc0008000000 */
[----:B--23--:R-:W-:Y:S01]  /*1510*/  IMAD.U32 R0, RZ, RZ, UR4 ;  /* 0x00000004ff007e24 */ /* 0x00cfe2000f8e00ff */
[----:B------:R-:W-:Y:S05]  /*1520*/  WARPSYNC.ALL ;  /* 0x0000000000007948 */ /* 0x000fea0003800000 */
[----:B------:R-:W-:-:S04]  /*1530*/  IADD3 R0, -R0, UR40, RZ ;  /* 0x0000002800007c10 */ /* 0x000fc8000fffe1ff */
[----:B------:R-:W-:Y:S01]  /*1540*/  ISETP.GE.AND P1, PT, R0, 0x1, PT ;  /* 0x000000010000780c */ /* 0x000fe20003f26270 */
[----:B------:R-:W-:Y:S01]  /*1550*/  UIADD3 UR5, UR41, 0x14100, URZ ;  /* 0x0001410029057890 */ /* 0x000fe2000fffe03f */
[----:B------:R-:W-:Y:S01]  /*1560*/  WARPGROUP.ARRIVE ;  /* 0x00000000000079c5 */ /* 0x000fe20000000000 */
[----:B------:R-:W-:Y:S02]  /*1570*/  ULOP3.LUT UR4, UR42, 0x10000, URZ, 0xfc, !UPT ;  /* 0x000100002a047892 */ /* 0x000fe4000f8efc3f */
[----:B------:R-:W-:Y:S02]  /*1580*/  USHF.R.U32.HI UR5, URZ, 0x4, UR5 ;  /* 0x000000043f057899 */ /* 0x000fe40008011605 */
[----:B------:R-:W-:Y:S02]  /*1590*/  ULEA UR8, UR39, UR4, 0xa ;  /* 0x0000000427087291 */ /* 0x000fe4000f8e503f */
[----:B------:R-:W-:Y:S01]  /*15a0*/  ULOP3.LUT UR5, UR5, 0x3fff, URZ, 0xc0, !UPT ;  /* 0x00003fff05057892 */ /* 0x000fe2000f8ec03f */
[----:B------:R-:W-:Y:S01]  /*15b0*/  UMOV UR9, 0x40000040 ;  /* 0x4000004000097882 */ /* 0x000fe20000000000 */
[----:B------:R-:W-:-:S02]  /*15c0*/  UMOV UR11, 0x40000040 ;  /* 0x40000040000b7882 */ /* 0x000fc40000000000 */
[----:B------:R-:W-:Y:S01]  /*15d0*/  ULOP3.LUT UR5, UR5, 0x10000, URZ, 0xfc, !UPT ;  /* 0x0001000005057892 */ /* 0x000fe2000f8efc3f */
[----:B------:R-:W-:Y:S01]  /*15e0*/  UMOV UR24, UR8 ;  /* 0x0000000800187c82 */ /* 0x000fe20008000000 */
[----:B------:R-:W-:Y:S02]  /*15f0*/  UMOV UR25, UR9 ;  /* 0x0000000900197c82 */ /* 0x000fe40008000000 */
[----:B------:R-:W-:Y:S01]  /*1600*/  UIMAD UR6, UR39, 0x700, UR5 ;  /* 0x00000700270678a4 */ /* 0x000fe2000f8e0205 */
[----:B------:R-:W-:Y:S01]  /*1610*/  UMOV UR27, 0x40000040 ;  /* 0x40000040001b7882 */ /* 0x000fe20000000000 */
[----:B------:R-:W-:Y:S02]  /*1620*/  UMOV UR20, UR8 ;  /* 0x0000000800147c82 */ /* 0x000fe40008000000 */
[----:B------:R-:W-:Y:S02]  /*1630*/  UIADD3 UR26, UR6, 0x100, URZ ;  /* 0x00000100061a7890 */ /* 0x000fe4000fffe03f */
[----:B------:R-:W-:-:S02]  /*1640*/  UIADD3 UR22, UR6, 0x200, URZ ;  /* 0x0000020006167890 */ /* 0x000fc4000fffe03f */
[----:B------:R-:W-:Y:S01]  /*1650*/  UMOV UR10, UR6 ;  /* 0x00000006000a7c82 */ /* 0x000fe20008000000 */
[----:B------:R-:W-:Y:S01]  /*1660*/  UMOV UR21, UR9 ;  /* 0x0000000900157c82 */ /* 0x000fe20008000000 */
[----:B------:R-:W-:Y:S01]  /*1670*/  HGMMA.64x32x16.F32 R120, gdesc[UR8], RZ, !UPT, gsb0 ;  /* 0x00600000087879f0 */ /* 0x000fe2000c0008ff */
[----:B------:R-:W-:Y:S01]  /*1680*/  UMOV UR23, 0x40000040 ;  /* 0x4000004000177882 */ /* 0x000fe20000000000 */
[----:B------:R-:W-:Y:S01]  /*1690*/  UIADD3 UR18, UR6, 0x300, URZ ;  /* 0x0000030006127890 */ /* 0x000fe2000fffe03f */
[----:B------:R-:W-:Y:S01]  /*16a0*/  UMOV UR16, UR8 ;  /* 0x0000000800107c82 */ /* 0x000fe20008000000 */
[----:B------:R-:W-:Y:S01]  /*16b0*/  UMOV UR17, UR9 ;  /* 0x0000000900117c82 */ /* 0x000fe20008000000 */
[----:B------:R-:W-:Y:S01]  /*16c0*/  UMOV UR19, 0x40000040 ;  /* 0x4000004000137882 */ /* 0x000fe20000000000 */
[----:B------:R-:W-:Y:S01]  /*16d0*/  UIADD3 UR14, UR6, 0x400, URZ ;  /* 0x00000400060e7890 */ /* 0x000fe2000fffe03f */
[----:B------:R-:W-:Y:S01]  /*16e0*/  UMOV UR12, UR8 ;  /* 0x00000008000c7c82 */ /* 0x000fe20008000000 */
[----:B------:R-:W-:Y:S01]  /*16f0*/  UMOV UR13, UR9 ;  /* 0x00000009000d7c82 */ /* 0x000fe20008000000 */
[----:B------:R-:W-:Y:S01]  /*1700*/  UMOV UR15, 0x40000040 ;  /* 0x40000040000f7882 */ /* 0x000fe20000000000 */
[----:B------:R-:W-:-:S02]  /*1710*/  UIADD3 UR7, UR6, 0x500, URZ ;  /* 0x0000050006077890 */ /* 0x000fc4000fffe03f */
[----:B------:R-:W-:Y:S01]  /*1720*/  UIADD3 UR10, UR6, 0x600, URZ ;  /* 0x00000600060a7890 */ /* 0x000fe2000fffe03f */
[----:B------:R-:W-:Y:S01]  /*1730*/  UMOV UR11, 0x40000040 ;  /* 0x40000040000b7882 */ /* 0x000fe20000000000 */
[----:B------:R-:W-:Y:S02]  /*1740*/  WARPGROUP.DEPBAR.LE gsb0, 0x0 ;  /* 0x00008000000079c5 */ /* 0x000fe40000010000 */
[----:B------:R-:W-:-:S06]  /*1750*/  WARPGROUP.ARRIVE ;  /* 0x00000000000079c5 */ /* 0x000fcc0000000000 */
[----:B------:R-:W-:Y:S01]  /*1760*/  HGMMA.64x32x16.F32 R104, gdesc[UR24], RZ, !UPT, gsb0 ;  /* 0x00600000186879f0 */ /* 0x000fe2000c0008ff */
        /* <DEDUP_REMOVED lines=15> */
[----:B------:R-:W-:Y:S01]  /*1860*/  UMOV UR12, UR8 ;  /* 0x00000008000c7c82 */ /* 0x000fe20008000000 */
[----:B------:R-:W-:Y:S01]  /*1870*/  UMOV UR13, UR9 ;  /* 0x00000009000d7c82 */ /* 0x000fe20008000000 */
[----:B------:R-:W-:Y:S01]  /*1880*/  UMOV UR14, UR7 ;  /* 0x00000007000e7c82 */ /* 0x000fe20008000000 */
[----:B------:R-:W-:Y:S01]  /*1890*/  UMOV UR15, 0x40000040 ;  /* 0x40000040000f7882 */ /* 0x000fe20000000000 */
[----:B------:R-:W-:Y:S01]  /*18a0*/  UIADD3 UR7, UR6, 0x502, URZ ;  /* 0x0000050206077890 */ /* 0x000fe2000fffe03f */
[----:B------:R-:W-:Y:S02]  /*18b0*/  WARPGROUP.DEPBAR.LE gsb0, 0x0 ;  /* 0x00008000000079c5 */ /* 0x000fe40000010000 */
[----:B------:R-:W-:-:S06]  /*18c0*/  WARPGROUP.ARRIVE ;  /* 0x00000000000079c5 */ /* 0x000fcc0000000000 */
[----:B------:R-:W-:Y:S01]  /*18d0*/  HGMMA.64x32x16.F32 R40, gdesc[UR12], RZ, !UPT, gsb0 ;  /* 0x006000000c2879f0 */ /* 0x000fe2000c0008ff */
[----:B------:R-:W-:Y:S01]  /*18e0*/  UMOV UR12, UR8 ;  /* 0x00000008000c7c82 */ /* 0x000fe20008000000 */
[----:B------:R-:W-:Y:S01]  /*18f0*/  UMOV UR13, UR9 ;  /* 0x00000009000d7c82 */ /* 0x000fe20008000000 */
[----:B------:R-:W-:Y:S01]  /*1900*/  UMOV UR14, UR10 ;  /* 0x0000000a000e7c82 */ /* 0x000fe20008000000 */
[----:B------:R-:W-:Y:S01]  /*1910*/  UMOV UR15, 0x40000040 ;  /* 0x40000040000f7882 */ /* 0x000fe20000000000 */
[----:B------:R-:W-:Y:S02]  /*1920*/  UIADD3 UR9, UR6, 0x602, URZ ;  /* 0x0000060206097890 */ /* 0x000fe4000fffe03f */
[----:B------:R-:W-:Y:S01]  /*1930*/  UIADD3 UR10, UR6, 0x6, URZ ;  /* 0x00000006060a7890 */ /* 0x000fe2000fffe03f */
[----:B------:R-:W-:Y:S02]  /*1940*/  WARPGROUP.DEPBAR.LE gsb0, 0x0 ;  /* 0x00008000000079c5 */ /* 0x000fe40000010000 */
[----:B------:R-:W-:-:S06]  /*1950*/  WARPGROUP.ARRIVE ;  /* 0x00000000000079c5 */ /* 0x000fcc0000000000 */
[----:B------:R-:W-:Y:S01]  /*1960*/  HGMMA.64x32x16.F32 R24, gdesc[UR12], RZ, !UPT, gsb0 ;  /* 0x006000000c1879f0 */ /* 0x000fe2000c0008ff */
[----:B------:R-:W-:Y:S02]  /*1970*/  UIADD3 UR12, UR8, 0x2, URZ ;  /* 0x00000002080c7890 */ /* 0x000fe4000fffe03f */
[----:B------:R-:W-:Y:S01]  /*1980*/  UIADD3 UR14, UR6, 0x2, URZ ;  /* 0x00000002060e7890 */ /* 0x000fe2000fffe03f */
[----:B------:R-:W-:Y:S01]  /*1990*/  UMOV UR13, 0x40000040 ;  /* 0x40000040000d7882 */ /* 0x000fe20000000000 */
[----:B------:R-:W-:Y:S01]  /*19a0*/  UMOV UR15, 0x40000040 ;  /* 0x40000040000f7882 */ /* 0x000fe20000000000 */
[----:B------:R-:W-:Y:S02]  /*19b0*/  UMOV UR25, UR13 ;  /* 0x0000000d00197c82 */ /* 0x000fe40008000000 */
[----:B------:R-:W-:Y:S01]  /*19c0*/  UMOV UR24, UR12 ;  /* 0x0000000c00187c82 */ /* 0x000fe20008000000 */
[----:B------:R-:W-:Y:S01]  /*19d0*/  UMOV UR20, UR12 ;  /* 0x0000000c00147c82 */ /* 0x000fe20008000000 */
[----:B------:R-:W-:Y:S01]  /*19e0*/  UMOV UR21, UR13 ;  /* 0x0000000d00157c82 */ /* 0x000fe20008000000 */
[----:B------:R-:W-:Y:S01]  /*19f0*/  UMOV UR16, UR12 ;  /* 0x0000000c00107c82 */ /* 0x000fe20008000000 */
[----:B------:R-:W-:Y:S01]  /*1a00*/  UMOV UR17, UR13 ;  /* 0x0000000d00117c82 */ /* 0x000fe20008000000 */
[----:B------:R-:W-:-:S02]  /*1a10*/  WARPGROUP.DEPBAR.LE gsb0, 0x0 ;  /* 0x00008000000079c5 */ /* 0x000fc40000010000 */
[----:B------:R-:W-:-:S06]  /*1a20*/  WARPGROUP.ARRIVE ;  /* 0x00000000000079c5 */ /* 0x000fcc0000000000 */
[----:B------:R-:W-:Y:S01]  /*1a30*/  HGMMA.64x32x16.F32 R120, gdesc[UR12], R120, gsb0 ;  /* 0x006000000c7879f0 */ /* 0x000fe20008000878 */
[----:B------:R-:W-:Y:S01]  /*1a40*/  UIADD3 UR14, UR6, 0x402, URZ ;  /* 0x00000402060e7890 */ /* 0x000fe2000fffe03f */
[----:B------:R-:W-:Y:S01]  /*1a50*/  UMOV UR15, 0x40000040 ;  /* 0x40000040000f7882 */ /* 0x000fe20000000000 */
[----:B------:R-:W-:Y:S02]  /*1a60*/  WARPGROUP.DEPBAR.LE gsb0, 0x0 ;  /* 0x00008000000079c5 */ /* 0x000fe40000010000 */
        /* <DEDUP_REMOVED lines=17> */
[----:B------:R-:W-:Y:S01]  /*1b80*/  UMOV UR14, UR7 ;  /* 0x00000007000e7c82 */ /* 0x000fe20008000000 */
[----:B------:R-:W-:Y:S01]  /*1b90*/  UMOV UR15, 0x40000040 ;  /* 0x40000040000f7882 */ /* 0x000fe20000000000 */
[----:B------:R-:W-:Y:S01]  /*1ba0*/  UIADD3 UR7, UR6, 0x504, URZ ;  /* 0x0000050406077890 */ /* 0x000fe2000fffe03f */
        /* <DEDUP_REMOVED lines=19> */
[----:B------:R-:W-:Y:S01]  /*1ce0*/  UIADD3 UR8, UR8, 0x6, URZ ;  /* 0x0000000608087890 */ /* 0x000fe2000fffe03f */
[----:B------:R-:W-:-:S02]  /*1cf0*/  WARPGROUP.DEPBAR.LE gsb0, 0x0 ;  /* 0x00008000000079c5 */ /* 0x000fc40000010000 */
[----:B------:R-:W-:-:S06]  /*1d00*/  WARPGROUP.ARRIVE ;  /* 0x00000000000079c5 */ /* 0x000fcc0000000000 */
[----:B------:R-:W-:Y:S01]  /*1d10*/  HGMMA.64x32x16.F32 R120, gdesc[UR12], R120, gsb0 ;  /* 0x006000000c7879f0 */ /* 0x000fe20008000878 */
[----:B------:R-:W-:Y:S01]  /*1d20*/  UIADD3 UR14, UR6, 0x404, URZ ;  /* 0x00000404060e7890 */ /* 0x000fe2000fffe03f */
[----:B------:R-:W-:Y:S01]  /*1d30*/  UMOV UR15, 0x40000040 ;  /* 0x40000040000f7882 */ /* 0x000fe20000000000 */
[----:B------:R-:W-:Y:S02]  /*1d40*/  WARPGROUP.DEPBAR.LE gsb0, 0x0 ;  /* 0x00008000000079c5 */ /* 0x000fe40000010000 */
[----:B------:R-:W-:-:S06]  /*1d50*/  WARPGROUP.ARRIVE ;  /* 0x00000000000079c5 */ /* 0x000fcc0000000000 */
[----:B------:R-:W-:Y:S03]  /*1d60*/  HGMMA.64x32x16.F32 R104, gdesc[UR24], R104, gsb0 ;  /* 0x00600000186879f0 */ /* 0x000fe60008000868 */
[----:B------:R-:W-:Y:S02]  /*1d70*/  WARPGROUP.DEPBAR.LE gsb0, 0x0 ;  /* 0x00008000000079c5 */ /* 0x000fe40000010000 */
[----:B------:R-:W-:-:S06]  /*1d80*/  WARPGROUP.ARRIVE ;  /* 0x00000000000079c5 */ /* 0x000fcc0000000000 */
[----:B------:R-:W-:Y:S01]  /*1d90*/  HGMMA.64x32x16.F32 R88, gdesc[UR20], R88, gsb0 ;  /* 0x00600000145879f0 */ /* 0x000fe20008000858 */
[----:B------:R-:W-:Y:S01]  /*1da0*/  UIADD3 UR22, UR6, 0x106, URZ ;  /* 0x0000010606167890 */ /* 0x000fe2000fffe03f */
[----:B------:R-:W-:Y:S01]  /*1db0*/  UMOV UR20, UR8 ;  /* 0x0000000800147c82 */ /* 0x000fe20008000000 */
[----:B------:R-:W-:Y:S01]  /*1dc0*/  UMOV UR23, 0x40000040 ;  /* 0x4000004000177882 */ /* 0x000fe20000000000 */
        /* <DEDUP_REMOVED lines=17> */
[----:B------:R-:W-:Y:S02]  /*1ee0*/  UMOV UR9, 0x40000040 ;  /* 0x4000004000097882 */ /* 0x000fe40000000000 */
[----:B------:R-:W-:Y:S01]  /*1ef0*/  UMOV UR21, UR9 ;  /* 0x0000000900157c82 */ /* 0x000fe20008000000 */
[----:B------:R-:W-:Y:S01]  /*1f00*/  UMOV UR17, UR9 ;  /* 0x0000000900117c82 */ /* 0x000fe20008000000 */
[----:B------:R-:W-:Y:S02]  /*1f10*/  WARPGROUP.DEPBAR.LE gsb0, 0x0 ;  /* 0x00008000000079c5 */ /* 0x000fe40000010000 */
[----:B------:R-:W-:-:S06]  /*1f20*/  WARPGROUP.ARRIVE ;  /* 0x00000000000079c5 */ /* 0x000fcc0000000000 */
[----:B------:R-:W-:Y:S01]  /*1f30*/  HGMMA.64x32x16.F32 R24, gdesc[UR12], R24, gsb0 ;  /* 0x006000000c1879f0 */ /* 0x000fe20008000818 */
[----:B------:R-:W-:Y:S01]  /*1f40*/  UIADD3 UR14, UR6, 0x306, URZ ;  /* 0x00000306060e7890 */ /* 0x000fe2000fffe03f */
[----:B------:R-:W-:Y:S01]  /*1f50*/  UMOV UR12, UR8 ;  /* 0x00000008000c7c82 */ /* 0x000fe20008000000 */
[----:B------:R-:W-:Y:S01]  /*1f60*/  UMOV UR13, UR9 ;  /* 0x00000009000d7c82 */ /* 0x000fe20008000000 */
[----:B------:R-:W-:Y:S01]  /*1f70*/  UMOV UR15, 0x40000040 ;  /* 0x40000040000f7882 */ /* 0x000fe20000000000 */
[----:B------:R-:W-:Y:S02]  /*1f80*/  WARPGROUP.DEPBAR.LE gsb0, 0x0 ;  /* 0x00008000000079c5 */ /* 0x000fe40000010000 */
[----:B------:R-:W-:-:S06]  /*1f90*/  WARPGROUP.ARRIVE ;  /* 0x00000000000079c5 */ /* 0x000fcc0000000000 */
[----:B------:R-:W-:Y:S01]  /*1fa0*/  HGMMA.64x32x16.F32 R120, gdesc[UR8], R120, gsb0 ;  /* 0x00600000087879f0 */ /* 0x000fe20008000878 */
[----:B------:R-:W-:Y:S01]  /*1fb0*/  UIADD3 UR10, UR6, 0x406, URZ ;  /* 0x00000406060a7890 */ /* 0x000fe2000fffe03f */
[----:B------:R-:W-:Y:S01]  /*1fc0*/  UMOV UR11, 0x40000040 ;  /* 0x40000040000b7882 */ /* 0x000fe20000000000 */
[----:B------:R-:W-:Y:S01]  /*1fd0*/  UIADD3 UR6, UR6, 0x606, URZ ;  /* 0x0000060606067890 */ /* 0x000fe2000fffe03f */
[----:B------:R-:W-:Y:S02]  /*1fe0*/  WARPGROUP.DEPBAR.LE gsb0, 0x0 ;  /* 0x00008000000079c5 */ /* 0x000fe40000010000 */
[----:B------:R-:W-:-:S06]  /*1ff0*/  WARPGROUP.ARRIVE ;  /* 0x00000000000079c5 */ /* 0x000fcc0000000000 */
[----:B------:R-:W-:Y:S03]  /*2000*/  HGMMA.64x32x16.F32 R104, gdesc[UR20], R104, gsb0 ;  /* 0x00600000146879f0 */ /* 0x000fe60008000868 */
        /* <DEDUP_REMOVED lines=8> */
[----:B------:R-:W-:Y:S01]  /*2090*/  HGMMA.64x32x16.F32 R56, gdesc[UR8], R56, gsb0 ;  /* 0x00600000083879f0 */ /* 0x000fe20008000838 */
[----:B------:R-:W-:Y:S01]  /*20a0*/  UMOV UR10, UR7 ;  /* 0x00000007000a7c82 */ /* 0x000fe20008000000 */
[----:B------:R-:W-:Y:S01]  /*20b0*/  UMOV UR11, 0x40000040 ;  /* 0x40000040000b7882 */ /* 0x000fe20000000000 */
[----:B------:R-:W-:Y:S02]  /*20c0*/  WARPGROUP.DEPBAR.LE gsb0, 0x0 ;  /* 0x00008000000079c5 */ /* 0x000fe40000010000 */
[----:B------:R-:W-:-:S06]  /*20d0*/  WARPGROUP.ARRIVE ;  /* 0x00000000000079c5 */ /* 0x000fcc0000000000 */
[----:B------:R-:W-:Y:S01]  /*20e0*/  HGMMA.64x32x16.F32 R40, gdesc[UR8], R40, gsb0 ;  /* 0x00600000082879f0 */ /* 0x000fe20008000828 */
[----:B------:R-:W-:Y:S01]  /*20f0*/  UMOV UR10, UR6 ;  /* 0x00000006000a7c82 */ /* 0x000fe20008000000 */
[----:B------:R-:W-:Y:S01]  /*2100*/  UMOV UR11, 0x40000040 ;  /* 0x40000040000b7882 */ /* 0x000fe20000000000 */
[----:B------:R-:W-:Y:S02]  /*2110*/  WARPGROUP.DEPBAR.LE gsb0, 0x0 ;  /* 0x00008000000079c5 */ /* 0x000fe40000010000 */
[----:B------:R-:W-:-:S06]  /*2120*/  WARPGROUP.ARRIVE ;  /* 0x00000000000079c5 */ /* 0x000fcc0000000000 */
[----:B------:R-:W-:Y:S03]  /*2130*/  HGMMA.64x32x16.F32 R24, gdesc[UR8], R24, gsb0 ;  /* 0x00600000081879f0 */ /* 0x000fe60008000818 */
[----:B------:R-:W-:Y:S02]  /*2140*/  WARPGROUP.DEPBAR.LE gsb0, 0x0 ;  /* 0x00008000000079c5 */ /* 0x000fe40000010000 */
[----:B------:R-:W-:Y:S05]  /*2150*/  @!P1 BRA `(.L_x_22) ;  /* 0x0000000c00549947 */ /* 0x000fea0003800000 */
[----:B------:R-:W-:Y:S01]  /*2160*/  UIADD3 UR6, UR39, 0x1, URZ ;  /* 0x0000000127067890 */ /* 0x000fe2000fffe03f */
[----:B------:R-:W-:Y:S02]  /*2170*/  IMAD.MOV.U32 R3, RZ, RZ, R0 ;  /* 0x000000ffff037224 */ /* 0x000fe400078e0000 */
[----:B01----:R-:W-:Y:S01]  /*2180*/  IMAD.U32 R4, RZ, RZ, UR39 ;  /* 0x00000027ff047e24 */ /* 0x003fe2000f8e00ff */
[----:B------:R-:W-:-:S04]  /*2190*/  UISETP.NE.AND UP0, UPT, UR6, 0x5, UPT ;  /* 0x000000050600788c */ /* 0x000fc8000bf05270 */
[----:B------:R-:W-:Y:S02]  /*21a0*/  USEL UR7, URZ, 0x1, UP0 ;  /* 0x000000013f077887 */ /* 0x000fe40008000000 */
[----:B------:R-:W-:Y:S02]  /*21b0*/  USEL UR6, UR6, URZ, UP0 ;  /* 0x0000003f06067287 */ /* 0x000fe40008000000 */
[----:B------:R-:W-:-:S06]  /*21c0*/  ULOP3.LUT UR7, UR38, UR7, URZ, 0x3c, !UPT ;  /* 0x0000000726077292 */ /* 0x000fcc000f8e3c3f */
[----:B------:R-:W-:-:S07]  /*21d0*/  IMAD.U32 R7, RZ, RZ, UR7 ;  /* 0x00000007ff077e24 */ /* 0x000fce000f8e00ff */
.L_x_29:
[----:B------:R-:W-:Y:S05]  /*21e0*/  @!P0 BRA `(.L_x_23) ;  /* 0x0000000000048947 */ /* 0x000fea0003800000 */
[----:B------:R-:W-:Y:S01]  /*21f0*/  BPT.TRAP 0x1 ;  /* 0x000000040000795c */ /* 0x000fe20000300000 */
.L_x_23:
[----:B------:R-:W-:Y:S01]  /*2200*/  ULEA UR7, UR6, UR41, 0x3 ;  /* 0x0000002906077291 */ /* 0x000fe2000f8e183f */
[----:B------:R-:W-:-:S08]  /*2210*/  SHF.L.U32 R5, R7, 0x1f, RZ ;  /* 0x0000001f07057819 */ /* 0x000fd000000006ff */
[----:B------:R0:W1:Y:S01]  /*2220*/  SYNCS.PHASECHK.TRANS64.TRYWAIT P1, [UR7], R5 ;  /* 0x00000005ff0075a7 */ /* 0x0000620008020147 */
[----:B------:R-:W-:Y:S05]  /*2230*/  @!P0 BRA `(.L_x_24) ;  /* 0x0000000000048947 */ /* 0x000fea0003800000 */
[----:B------:R-:W-:Y:S01]  /*2240*/  BPT.TRAP 0x1 ;  /* 0x000000040000795c */ /* 0x000fe20000300000 */
.L_x_24:
[----:B-1----:R-:W-:Y:S05]  /*2250*/  @P1 BRA `(.L_x_25) ;  /* 0x0000000000081947 */ /* 0x002fea0003800000 */
[----:B------:R-:W1:Y:S02]  /*2260*/  SYNCS.PHASECHK.TRANS64.TRYWAIT P1, [UR7], R5 ;  /* 0x00000005ff0075a7 */ /* 0x000e640008020147 */
[----:B-1----:R-:W-:Y:S05]  /*2270*/  @!P1 BRA `(.L_x_26) ;  /* 0x000000a000149947 */ /* 0x002fea0003800000 */
.L_x_25:
[----:B------:R-:W-:Y:S01]  /*2280*/  ULEA UR10, UR6, UR4, 0xa ;  /* 0x00000004060a7291 */ /* 0x000fe2000f8e503f */
[----:B------:R-:W-:Y:S01]  /*2290*/  WARPGROUP.ARRIVE ;  /* 0x00000000000079c5 */ /* 0x000fe20000000000 */
[----:B------:R-:W-:Y:S01]  /*22a0*/  UIMAD UR8, UR6, 0x700, UR5 ;  /* 0x00000700060878a4 */ /* 0x000fe2000f8e0205 */
[----:B------:R-:W-:Y:S01]  /*22b0*/  UMOV UR13, 0x40000040 ;  /* 0x40000040000d7882 */ /* 0x000fe20000000000 */
[----:B------:R-:W-:Y:S02]  /*22c0*/  UMOV UR15, 0x40000040 ;  /* 0x40000040000f7882 */ /* 0x000fe40000000000 */
[----:B------:R-:W-:Y:S01]  /*22d0*/  UIADD3 UR7, UR8, 0x100, URZ ;  /* 0x0000010008077890 */ /* 0x000fe2000fffe03f */
[----:B------:R-:W-:Y:S02]  /*22e0*/  UMOV UR12, UR10 ;  /* 0x0000000a000c7c82 */ /* 0x000fe40008000000 */
[----:B------:R-:W-:Y:S01]  /*22f0*/  UMOV UR14, UR8 ;  /* 0x00000008000e7c82 */ /* 0x000fe20008000000 */
[----:B------:R-:W-:Y:S01]  /*2300*/  UIADD3 UR9, UR8, 0x200, URZ ;  /* 0x0000020008097890 */ /* 0x000fe2000fffe03f */
[----:B------:R-:W-:Y:S01]  /*2310*/  HGMMA.64x32x16.F32 R120, gdesc[UR12], R120, gsb0 ;  /* 0x006000000c7879f0 */ /* 0x000fe20008000878 */
[----:B------:R-:W-:Y:S01]  /*2320*/  UMOV UR15, 0x40000040 ;  /* 0x40000040000f7882 */ /* 0x000fe20000000000 */
[----:B------:R-:W-:Y:S01]  /*2330*/  UMOV UR14, UR7 ;  /* 0x00000007000e7c82 */ /* 0x000fe20008000000 */
[----:B------:R-:W-:-:S02]  /*2340*/  UIADD3 UR11, UR8, 0x300, URZ ;  /* 0x00000300080b7890 */ /* 0x000fc4000fffe03f */
        /* <DEDUP_REMOVED lines=119> */
[----:B------:R-:W-:Y:S02]  /*2ac0*/  UIADD3 UR12, UR10, 0x6, URZ ;  /* 0x000000060a0c7890 */ /* 0x000fe4000fffe03f */
[----:B------:R-:W-:Y:S01]  /*2ad0*/  UIADD3 UR14, UR8, 0x6, URZ ;  /* 0x00000006080e7890 */ /* 0x000fe2000fffe03f */
[----:B------:R-:W-:Y:S01]  /*2ae0*/  UMOV UR13, 0x40000040 ;  /* 0x40000040000d7882 */ /* 0x000fe20000000000 */
        /* <DEDUP_REMOVED lines=13> */
[----:B------:R-:W-:Y:S02]  /*2bc0*/  UIADD3 UR9, UR8, 0x506, URZ ;  /* 0x0000050608097890 */ /* 0x000fe4000fffe03f */
        /* <DEDUP_REMOVED lines=26> */
[----:B------:R-:W-:Y:S01]  /*2d70*/  BPT.TRAP 0x1 ;  /* 0x000000040000795c */ /* 0x000fe20000300000 */
.L_x_27:
[----:B------:R-:W-:-:S13]  /*2d80*/  ISETP.NE.AND P1, PT, R22, RZ, PT ;  /* 0x000000ff1600720c */ /* 0x000fda0003f25270 */
[----:B01----:R-:W-:-:S05]  /*2d90*/  @P1 LEA R5, R4, UR41, 0x3 ;  /* 0x0000002904051c11 */ /* 0x003fca000f8e18ff */
[----:B------:R-:W-:-:S05]  /*2da0*/  @P1 VIADD R6, R5, 0x28 ;  /* 0x0000002805061836 */ /* 0x000fca0000000000 */
[----:B------:R-:W-:-:S04]  /*2db0*/  @P1 PRMT R6, R23, 0x654, R6 ;  /* 0x0000065417061816 */ /* 0x000fc80000000006 */
[----:B------:R0:W-:Y:S01]  /*2dc0*/  @P1 SYNCS.ARRIVE.TRANS64.RED.A1T0 RZ, [R6+URZ], RZ ;  /* 0x000000ff06ff19a7 */ /* 0x0001e2000810043f */
[----:B------:R-:W-:-:S13]  /*2dd0*/  ISETP.GT.U32.AND P1, PT, R19, 0x1, PT ;  /* 0x000000011300780c */ /* 0x000fda0003f24070 */
[----:B0-----:R-:W-:Y:S05]  /*2de0*/  @P1 BRA `(.L_x_28) ;  /* 0x0000000000041947 */ /* 0x001fea0003800000 */
[----:B------:R-:W-:Y:S01]  /*2df0*/  BPT.TRAP 0x1 ;  /* 0x000000040000795c */ /* 0x000fe20000300000 */
.L_x_28:
[----:B------:R-:W-:Y:S01]  /*2e00*/  UIADD3 UR6, UR6, 0x1, URZ ;  /* 0x0000000106067890 */ /* 0x000fe2000fffe03f */
[C---:B------:R-:W-:Y:S01]  /*2e10*/  ISETP.GT.AND P2, PT, R3.reuse, 0x1, PT ;  /* 0x000000010300780c */ /* 0x040fe20003f44270 */
[----:B------:R-:W-:Y:S02]  /*2e20*/  VIADD R4, R4, 0x1 ;  /* 0x0000000104047836 */ /* 0x000fe40000000000 */
[----:B------:R-:W-:Y:S01]  /*2e30*/  UISETP.NE.AND UP0, UPT, UR6, 0x5, UPT ;  /* 0x000000050600788c */ /* 0x000fe2000bf05270 */
[----:B------:R-:W-:Y:S02]  /*2e40*/  VIADD R3, R3, 0xffffffff ;  /* 0xffffffff03037836 */ /* 0x000fe40000000000 */
[C---:B------:R-:W-:Y:S01]  /*2e50*/  ISETP.NE.AND P1, PT, R4.reuse, 0x5, PT ;  /* 0x000000050400780c */ /* 0x040fe20003f25270 */
[----:B------:R-:W-:Y:S02]  /*2e60*/  USEL UR7, URZ, 0x1, UP0 ;  /* 0x000000013f077887 */ /* 0x000fe40008000000 */
[----:B------:R-:W-:Y:S01]  /*2e70*/  USEL UR6, UR6, URZ, UP0 ;  /* 0x0000003f06067287 */ /* 0x000fe20008000000 */
[----:B------:R-:W-:-:S03]  /*2e80*/  SEL R4, R4, RZ, P1 ;  /* 0x000000ff04047207 */ /* 0x000fc60000800000 */
[----:B------:R-:W-:Y:S01]  /*2e90*/  LOP3.LUT R7, R7, UR7, RZ, 0x3c, !PT ;  /* 0x0000000707077c12 */ /* 0x000fe2000f8e3cff */
[----:B------:R-:W-:Y:S07]  /*2ea0*/  @P2 BRA `(.L_x_29) ;  /* 0xfffffff000cc2947 */ /* 0x000fee000383ffff */
.L_x_22:
[----:B------:R-:W2:Y:S02]  /*2eb0*/  LDC R3, c[0x0][0x28c] ;  /* 0x0000a300ff037b82 */ /* 0x000ea40000000800 */
[----:B--2---:R-:W-:-:S13]  /*2ec0*/  ISETP.GE.AND P1, PT, R3, 0x1, PT ;  /* 0x000000010300780c */ /* 0x004fda0003f26270 */
[----:B------:R-:W-:Y:S05]  /*2ed0*/  @!P1 BRA `(.L_x_30) ;  /* 0x0000000000389947 */ /* 0x000fea0003800000 */
[----:B------:R-:W-:Y:S05]  /*2ee0*/  @!P0 BRA `(.L_x_31) ;  /* 0x0000000000048947 */ /* 0x000fea0003800000 */
[----:B------:R-:W-:Y:S01]  /*2ef0*/  BPT.TRAP 0x1 ;  /* 0x000000040000795c */ /* 0x000fe20000300000 */
.L_x_31:
[----:B------:R-:W-:-:S13]  /*2f00*/  ISETP.NE.AND P0, PT, R22, RZ, PT ;  /* 0x000000ff1600720c */ /* 0x000fda0003f05270 */
[----:B------:R-:W-:-:S04]  /*2f10*/  @P0 VIADD R0, R0, UR39 ;  /* 0x0000002700000c36 */ /* 0x000fc80008000000 */
[----:B01----:R-:W-:-:S05]  /*2f20*/  @P0 IMAD.WIDE.U32 R4, R0, -0x33333333, RZ ;  /* 0xcccccccd00040825 */ /* 0x003fca00078e00ff */
[----:B------:R-:W-:-:S05]  /*2f30*/  @P0 SHF.R.U32.HI R5, RZ, 0x2, R5 ;  /* 0x00000002ff050819 */ /* 0x000fca0000011605 */
[----:B------:R-:W-:-:S05]  /*2f40*/  @P0 IMAD R0, R5, -0x5, R0 ;  /* 0xfffffffb05000824 */ /* 0x000fca00078e0200 */
[----:B------:R-:W-:-:S05]  /*2f50*/  @P0 LEA R0, R0, UR41, 0x3 ;  /* 0x0000002900000c11 */ /* 0x000fca000f8e18ff */
[----:B------:R-:W-:-:S05]  /*2f60*/  @P0 VIADD R0, R0, 0x28 ;  /* 0x0000002800000836 */ /* 0x000fca0000000000 */
[----:B------:R-:W-:-:S04]  /*2f70*/  @P0 PRMT R0, R23, 0x654, R0 ;  /* 0x0000065417000816 */ /* 0x000fc80000000000 */
[----:B------:R2:W-:Y:S01]  /*2f80*/  @P0 SYNCS.ARRIVE.TRANS64.RED.A1T0 RZ, [R0+URZ], RZ ;  /* 0x000000ff00ff09a7 */ /* 0x0005e2000810043f */
[----:B------:R-:W-:-:S13]  /*2f90*/  ISETP.GT.U32.AND P0, PT, R19, 0x1, PT ;  /* 0x000000011300780c */ /* 0x000fda0003f04070 */
[----:B--2---:R-:W-:Y:S05]  /*2fa0*/  @P0 BRA `(.L_x_30) ;  /* 0x0000000000040947 */ /* 0x004fea0003800000 */
[----:B------:R-:W-:Y:S01]  /*2fb0*/  BPT.TRAP 0x1 ;  /* 0x000000040000795c */ /* 0x000fe20000300000 */
.L_x_30:
[----:B------:R-:W2:Y:S01]  /*2fc0*/  LDC R7, c[0x0][0x288] ;  /* 0x0000a200ff077b82 */ /* 0x000ea20000000800 */
[----:B------:R-:W-:Y:S01]  /*2fd0*/  IMAD R141, R141, 0xe0, RZ ;  /* 0x000000e08d8d7824 */ /* 0x000fe200078e02ff */
[--C-:B------:R-:W-:Y:S01]  /*2fe0*/  SHF.R.U32.HI R0, RZ, 0x2, R18.reuse ;  /* 0x00000002ff007819 */ /* 0x100fe20000011612 */
[----:B------:R-:W-:Y:S01]  /*2ff0*/  UIADD3 UR39, UR40, UR39, URZ ;  /* 0x0000002728277290 */ /* 0x000fe2000fffe03f */
[----:B01----:R-:W-:Y:S01]  /*3000*/  SHF.R.U32.HI R5, RZ, 0x7, R18 ;  /* 0x00000007ff057819 */ /* 0x003fe20000011612 */
[----:B------:R-:W-:Y:S01]  /*3010*/  IMAD.SHL.U32 R9, R138, 0x80, RZ ;  /* 0x000000808a097824 */ /* 0x000fe200078e00ff */
[----:B------:R-:W-:Y:S01]  /*3020*/  LOP3.LUT R4, R18, 0x60, RZ, 0xc0, !PT ;  /* 0x0000006012047812 */ /* 0x000fe200078ec0ff */
[----:B------:R-:W-:Y:S01]  /*3030*/  UISETP.GT.U32.AND UP0, UPT, UR39, 0x4, UPT ;  /* 0x000000042700788c */ /* 0x000fe2000bf04070 */
[----:B------:R-:W-:Y:S01]  /*3040*/  LOP3.LUT R3, R0, 0x7, RZ, 0xc0, !PT ;  /* 0x0000000700037812 */ /* 0x000fe200078ec0ff */
[C---:B------:R-:W-:Y:S01]  /*3050*/  IMAD.SHL.U32 R12, R18.reuse, 0x2, RZ ;  /* 0x00000002120c7824 */ /* 0x040fe200078e00ff */
[----:B------:R-:W-:Y:S01]  /*3060*/  LOP3.LUT R0, R5, 0x1, RZ, 0xc0, !PT ;  /* 0x0000000105007812 */ /* 0x000fe200078ec0ff */
[----:B------:R-:W-:Y:S01]  /*3070*/  ULDC UR7, c[0x0][0x284] ;  /* 0x0000a10000077ab9 */ /* 0x000fe20000000800 */
[----:B------:R-:W-:Y:S01]  /*3080*/  SHF.R.U32.HI R6, RZ, 0x1, R4 ;  /* 0x00000001ff067819 */ /* 0x000fe20000011604 */
[----:B------:R-:W-:Y:S01]  /*3090*/  UISETP.LT.U32.AND UP0, UPT, UR40, 0x5, UP0 ;  /* 0x000000052800788c */ /* 0x000fe20008701070 */
[----:B------:R-:W-:Y:S01]  /*30a0*/  LOP3.LUT R4, R18, 0x3, RZ, 0xc0, !PT ;  /* 0x0000000312047812 */ /* 0x000fe200078ec0ff */
[----:B------:R-:W-:Y:S01]  /*30b0*/  UISETP.GE.U32.AND UP1, UPT, UR40, 0x5, UPT ;  /* 0x000000052800788c */ /* 0x000fe2000bf26070 */
[----:B------:R-:W-:Y:S01]  /*30c0*/  SHF.R.S32.HI R11, RZ, 0x1f, R139 ;  /* 0x0000001fff0b7819 */ /* 0x000fe2000001148b */
[----:B------:R-:W-:Y:S01]  /*30d0*/  IMAD.SHL.U32 R8, R0, 0x40, RZ ;  /* 0x0000004000087824 */ /* 0x000fe200078e00ff */
[----:B------:R-:W-:Y:S01]  /*30e0*/  IADD3 R5, RZ, -R6, -R3 ;  /* 0x80000006ff057210 */ /* 0x000fe20007ffe803 */
[----:B------:R-:W-:Y:S01]  /*30f0*/  ULDC.64 UR8, c[0x0][0x5d0] ;  /* 0x0001740000087ab9 */ /* 0x000fe20000000a00 */
[C---:B------:R-:W-:Y:S01]  /*3100*/  LOP3.LUT R12, R141.reuse, 0x6, R12, 0xf8, !PT ;  /* 0x000000068d0c7812 */ /* 0x040fe200078ef80c */
[----:B------:R-:W-:Y:S01]  /*3110*/  UIMAD.WIDE.U32 UR4, UR39, -0x33333333, URZ ;  /* 0xcccccccd270478a5 */ /* 0x000fe2000f8e003f */
[----:B------:R-:W-:Y:S01]  /*3120*/  IMAD.WIDE R142, R138, 0x80, RZ ;  /* 0x000000808a8e7825 */ /* 0x000fe200078e02ff */
[----:B------:R-:W-:Y:S01]  /*3130*/  USEL UR6, URZ, 0x1, !UP0 ;  /* 0x000000013f067887 */ /* 0x000fe2000c000000 */
[----:B--2---:R-:W-:Y:S01]  /*3140*/  ISETP.GE.AND P0, PT, R141, R7, PT ;  /* 0x000000078d00720c */ /* 0x004fe20003f06270 */
[----:B------:R-:W-:Y:S01]  /*3150*/  USHF.R.U32.HI UR4, URZ, 0x2, UR5 ;  /* 0x000000023f047899 */ /* 0x000fe20008011605 */
[----:B------:R-:W-:Y:S01]  /*3160*/  IMAD R10, R4, -0x2, R7 ;  /* 0xfffffffe040a7824 */ /* 0x000fe200078e0207 */
[----:B------:R-:W-:Y:S01]  /*3170*/  SHF.R.S32.HI R13, RZ, 0x1f, R12 ;  /* 0x0000001fff0d7819 */ /* 0x000fe2000001140c */
[----:B------:R-:W-:Y:S01]  /*3180*/  IMAD R4, R11, UR8, RZ ;  /* 0x000000080b047c24 */ /* 0x000fe2000f8e02ff */
[----:B------:R-:W-:Y:S01]  /*3190*/  ISETP.GE.OR P0, PT, R9, UR7, P0 ;  /* 0x0000000709007c0c */ /* 0x000fe20008706670 */
[----:B------:R-:W-:Y:S01]  /*31a0*/  IMAD R0, R0, -0x40, R5 ;  /* 0xffffffc000007824 */ /* 0x000fe200078e0205 */
[----:B------:R-:W-:Y:S01]  /*31b0*/  LOP3.LUT R3, R8, 0x40, R3, 0xe2, !PT ;  /* 0x0000004008037812 */ /* 0x000fe200078ee203 */
[----:B------:R-:W-:Y:S01]  /*31c0*/  ULOP3.LUT UR38, UR38, UR6, URZ, 0x3c, !UPT ;  /* 0x0000000626267292 */ /* 0x000fe2000f8e3c3f */
[C---:B------:R-:W-:Y:S01]  /*31d0*/  IMAD R7, R139.reuse, UR9, R4 ;  /* 0x000000098b077c24 */ /* 0x040fe2000f8e0204 */
[----:B------:R-:W-:Y:S01]  /*31e0*/  UIMAD UR39, UR4, -0x5, UR39 ;  /* 0xfffffffb042778a4 */ /* 0x000fe2000f8e0227 */
[----:B------:R-:W-:Y:S01]  /*31f0*/  IMAD.WIDE.U32 R4, R139, UR8, R12 ;  /* 0x000000088b047c25 */ /* 0x000fe2000f8e000c */
[----:B------:R-:W-:Y:S01]  /*3200*/  LOP3.LUT R155, R142, R3, R6, 0xfe, !PT ;  /* 0x000000038e9b7212 */ /* 0x000fe200078efe06 */
[----:B------:R-:W-:Y:S01]  /*3210*/  @UP1 ULOP3.LUT UR38, UR38, 0x1, UR4, 0x78, !UPT ;  /* 0x0000000126261892 */ /* 0x000fe2000f8e7804 */
[----:B------:R-:W-:Y:S01]  /*3220*/  IADD3 R3, -R9, UR7, R0 ;  /* 0x0000000709037c10 */ /* 0x000fe2000fffe100 */
[----:B------:R-:W-:-:S02]  /*3230*/  IMAD.IADD R7, R5, 0x1, R7 ;  /* 0x0000000105077824 */ /* 0x000fc400078e0207 */
[----:B------:R-:W-:Y:S02]  /*3240*/  IMAD.IADD R10, R10, 0x1, -R141 ;  /* 0x000000010a0a7824 */ /* 0x000fe400078e0a8d */
[----:B------:R-:W-:Y:S02]  /*3250*/  IMAD.MOV.U32 R0, RZ, RZ, -0x1 ;  /* 0xffffffffff007424 */ /* 0x000fe400078e00ff */
[----:B------:R-:W-:Y:S01]  /*3260*/  IMAD.MOV.U32 R6, RZ, RZ, R4 ;  /* 0x000000ffff067224 */ /* 0x000fe200078e0004 */
[----:B------:R-:W-:Y:S06]  /*3270*/  @P0 BRA `(.L_x_32) ;  /* 0x0000007000cc0947 */ /* 0x000fec0003800000 */
[----:B------:R-:W0:Y:S01]  /*3280*/  LDC.64 R4, c[0x0][0x5c8] ;  /* 0x00017200ff047b82 */ /* 0x000e220000000a00 */
[----:B-----5:R-:W-:Y:S01]  /*3290*/  FSETP.NEU.AND P0, PT, R137, RZ, PT ;  /* 0x000000ff8900720b */ /* 0x020fe20003f0d000 */
[----:B------:R-:W-:Y:S01]  /*32a0*/  BSSY B0, `(.L_x_32) ;  /* 0x0000730000007945 */ /* 0x000fe20003800000 */
[----:B------:R-:W-:-:S04]  /*32b0*/  ISETP.GT.AND P1, PT, R10, RZ, PT ;  /* 0x000000ff0a00720c */ /* 0x000fc80003f24270 */
[----:B------:R-:W-:Y:S01]  /*32c0*/  ISETP.GT.AND P2, PT, R3, RZ, P1 ;  /* 0x000000ff0300720c */ /* 0x000fe20000f44270 */
[-C--:B0-----:R-:W-:Y:S02]  /*32d0*/  IMAD R8, R143, R4.reuse, RZ ;  /* 0x000000048f087224 */ /* 0x081fe400078e02ff */
[----:B------:R-:W-:-:S04]  /*32e0*/  IMAD.WIDE.U32 R6, R155, R4, R6 ;  /* 0x000000049b067225 */ /* 0x000fc800078e0006 */
[----:B------:R-:W-:-:S04]  /*32f0*/  IMAD R9, R155, R5, R8 ;  /* 0x000000059b097224 */ /* 0x000fc800078e0208 */
[----:B------:R-:W-:Y:S01]  /*3300*/  IMAD.IADD R9, R7, 0x1, R9 ;  /* 0x0000000107097824 */ /* 0x000fe200078e0209 */
[----:B------:R-:W-:Y:S06]  /*3310*/  @!P0 BRA `(.L_x_33) ;  /* 0x0000004800f88947 */ /* 0x000fec0003800000 */
[----:B------:R-:W0:Y:S01]  /*3320*/  LDC.64 R20, c[0x0][0x5b8] ;  /* 0x00016e00ff147b82 */ /* 0x000e220000000a00 */
[----:B------:R-:W-:-:S07]  /*3330*/  ULDC.64 UR4, c[0x0][0x5c0] ;  /* 0x0001700000047ab9 */ /* 0x000fce0000000a00 */
[----:B------:R-:W1:Y:S08]  /*3340*/  LDC.64 R152, c[0x0][0x5b0] ;  /* 0x00016c00ff987b82 */ /* 0x000e700000000a00 */
[----:B------:R-:W2:Y:S01]  /*3350*/  LDC.64 R14, c[0x0][0x5a8] ;  /* 0x00016a00ff0e7b82 */ /* 0x000ea20000000a00 */
[-C--:B0-----:R-:W-:Y:S02]  /*3360*/  IMAD R8, R11, R20.reuse, RZ ;  /* 0x000000140b087224 */ /* 0x081fe400078e02ff */
[----:B------:R-:W-:-:S04]  /*3370*/  IMAD.WIDE.U32 R148, R139, R20, R12 ;  /* 0x000000148b947225 */ /* 0x000fc800078e000c */
[----:B------:R-:W-:Y:S02]  /*3380*/  IMAD R151, R139, R21, R8 ;  /* 0x000000158b977224 */ /* 0x000fe400078e0208 */
[-C--:B-1----:R-:W-:Y:S02]  /*3390*/  IMAD R142, R143, R152.reuse, RZ ;  /* 0x000000988f8e7224 */ /* 0x082fe400078e02ff */
[----:B------:R-:W-:Y:S02]  /*33a0*/  IMAD.IADD R145, R149, 0x1, R151 ;  /* 0x0000000195917824 */ /* 0x000fe400078e0297 */
[----:B------:R-:W-:Y:S02]  /*33b0*/  IMAD.MOV.U32 R144, RZ, RZ, R148 ;  /* 0x000000ffff907224 */ /* 0x000fe400078e0094 */
[C---:B------:R-:W-:Y:S02]  /*33c0*/  IMAD R21, R155.reuse, R153, R142 ;  /* 0x000000999b157224 */ /* 0x040fe400078e028e */
[----:B------:R-:W-:-:S04]  /*33d0*/  IMAD.WIDE.U32 R142, R155, R152, R144 ;  /* 0x000000989b8e7225 */ /* 0x000fc800078e0090 */
[----:B------:R-:W-:Y:S01]  /*33e0*/  IMAD.IADD R7, R143, 0x1, R21 ;  /* 0x000000018f077824 */ /* 0x000fe200078e0215 */
[----:B--2---:R-:W-:-:S04]  /*33f0*/  LEA R146, P0, R142, R14, 0x1 ;  /* 0x0000000e8e927211 */ /* 0x004fc800078008ff */
[----:B------:R-:W-:-:S05]  /*3400*/  LEA.HI.X R147, R142, R15, R7, 0x1, P0 ;  /* 0x0000000f8e937211 */ /* 0x000fca00000f0c07 */
[----:B------:R-:W2:Y:S01]  /*3410*/  @P2 LDG.E.LTC128B.U16 R11, desc[UR36][R146.64] ;  /* 0x00000024920b2981 */ /* 0x000ea2000c1e1520 */
[----:B------:R-:W-:Y:S01]  /*3420*/  IMAD.WIDE.U32 R142, R155, R152, R12 ;  /* 0x000000989b8e7225 */ /* 0x000fe200078e000c */
[----:B------:R-:W-:Y:S03]  /*3430*/  BSSY B1, `(.L_x_34) ;  /* 0x0000013000017945 */ /* 0x000fe60003800000 */
[----:B------:R-:W-:Y:S02]  /*3440*/  IMAD.IADD R143, R21, 0x1, R143 ;  /* 0x00000001158f7824 */ /* 0x000fe400078e028f */
[----:B------:R-:W-:-:S04]  /*3450*/  IMAD.WIDE.U32 R142, R139, R20, R142 ;  /* 0x000000148b8e7225 */ /* 0x000fc800078e008e */
[----:B--2---:R-:W-:-:S05]  /*3460*/  HADD2.F32 R8, -RZ, R11.H0_H0 ;  /* 0x2000000bff087230 */ /* 0x004fca0000004100 */
[----:B------:R-:W-:Y:S01]  /*3470*/  FMUL R7, R8, R137 ;  /* 0x0000008908077220 */ /* 0x000fe20000400000 */
[----:B------:R-:W-:-:S03]  /*3480*/  LEA R8, P0, R6, UR4, 0x1 ;  /* 0x0000000406087c11 */ /* 0x000fc6000f8008ff */
[----:B------:R-:W-:Y:S01]  /*3490*/  FFMA R7, R120, R136, R7 ;  /* 0x0000008878077223 */ /* 0x000fe20000000007 */
[----:B------:R-:W-:Y:S02]  /*34a0*/  LEA.HI.X R9, R6, UR5, R9, 0x1, P0 ;  /* 0x0000000506097c11 */ /* 0x000fe400080f0c09 */
[----:B------:R-:W-:Y:S02]  /*34b0*/  ISETP.GT.AND P0, PT, R10, 0x1, PT ;  /* 0x000000010a00780c */ /* 0x000fe40003f04270 */
[----:B------:R-:W-:Y:S01]  /*34c0*/  F2FP.F16.F32.PACK_AB R120, RZ, R7 ;  /* 0x00000007ff78723e */ /* 0x000fe200000000ff */
[----:B------:R-:W-:Y:S01]  /*34d0*/  IMAD.IADD R7, R151, 0x1, R143 ;  /* 0x0000000197077824 */ /* 0x000fe200078e028f */
[----:B------:R-:W-:Y:S02]  /*34e0*/  ISETP.GT.AND P3, PT, R3, RZ, P0 ;  /* 0x000000ff0300720c */ /* 0x000fe40000764270 */
[----:B------:R-:W-:Y:S01]  /*34f0*/  LEA R6, P4, R142, R14, 0x1 ;  /* 0x0000000e8e067211 */ /* 0x000fe200078808ff */
[----:B------:R0:W-:Y:S01]  /*3500*/  @P2 STG.E.U16 desc[UR36][R8.64], R120 ;  /* 0x0000007808002986 */ /* 0x0001e2000c101524 */
[----:B------:R-:W-:-:S02]  /*3510*/  SHF.L.U64.HI R143, R152, 0x3, R153 ;  /* 0x00000003988f7819 */ /* 0x000fc40000010299 */
[----:B------:R-:W-:Y:S01]  /*3520*/  LEA.HI.X R7, R142, R15, R7, 0x1, P4 ;  /* 0x0000000f8e077211 */ /* 0x000fe200020f0c07 */
[----:B------:R-:W-:-:S06]  /*3530*/  IMAD.SHL.U32 R142, R152, 0x8, RZ ;  /* 0x00000008988e7824 */ /* 0x000fcc00078e00ff */
[----:B------:R-:W-:Y:S05]  /*3540*/  @!P3 BRA `(.L_x_35) ;  /* 0x000000000004b947 */ /* 0x000fea0003800000 */
[----:B------:R1:W5:Y:S02]  /*3550*/  LDG.E.LTC128B.U16 R11, desc[UR36][R6.64+0x2] ;  /* 0x00000224060b7981 */ /* 0x000364000c1e1520 */
.L_x_35:
[----:B------:R-:W-:Y:S05]  /*3560*/  BSYNC B1 ;  /* 0x0000000000017941 */ /* 0x000fea0003800000 */
.L_x_34:
[----:B0----5:R-:W-:Y:S01]  /*3570*/  HADD2.F32 R120, -RZ, R11.H0_H0 ;  /* 0x2000000bff787230 */ /* 0x021fe20000004100 */
[----:B------:R-:W-:Y:S01]  /*3580*/  ISETP.GT.AND P1, PT, R3, 0x8, P1 ;  /* 0x000000080300780c */ /* 0x000fe20000f24270 */
[----:B------:R-:W-:Y:S01]  /*3590*/  IMAD.WIDE.U32 R142, R155, R152, R142 ;  /* 0x000000989b8e7225 */ /* 0x000fe200078e008e */
[----:B------:R-:W-:-:S03]  /*35a0*/  PRMT R141, R11, 0x7610, R141 ;  /* 0x000076100b8d7816 */ /* 0x000fc6000000008d */
[----:B------:R-:W-:Y:S01]  /*35b0*/  FMUL R120, R120, R137 ;  /* 0x0000008978787220 */ /* 0x000fe20000400000 */
[----:B------:R-:W-:Y:S01]  /*35c0*/  IMAD.IADD R143, R21, 0x1, R143 ;  /* 0x00000001158f7824 */ /* 0x000fe200078e028f */
[----:B------:R-:W-:Y:S02]  /*35d0*/  IADD3 R148, P2, R148, R142, RZ ;  /* 0x0000008e94947210 */ /* 0x000fe40007f5e0ff */
[----:B------:R-:W-:-:S03]  /*35e0*/  FFMA R121, R121, R136, R120 ;  /* 0x0000008879797223 */ /* 0x000fc60000000078 */
[----:B------:R-:W-:Y:S01]  /*35f0*/  IMAD.X R144, R143, 0x1, R145, P2 ;  /* 0x000000018f907824 */ /* 0x000fe200010e0691 */
[C---:B------:R-:W-:Y:S02]  /*3600*/  LEA R120, P2, R148.reuse, R14, 0x1 ;  /* 0x0000000e94787211 */ /* 0x040fe400078408ff */
[----:B------:R-:W-:Y:S02]  /*3610*/  F2FP.F16.F32.PACK_AB R21, RZ, R121 ;  /* 0x00000079ff15723e */ /* 0x000fe400000000ff */
[----:B------:R-:W-:-:S03]  /*3620*/  LEA.HI.X R121, R148, R15, R144, 0x1, P2 ;  /* 0x0000000f94797211 */ /* 0x000fc600010f0c90 */
[----:B------:R0:W-:Y:S04]  /*3630*/  @P3 STG.E.U16 desc[UR36][R8.64+0x2], R21 ;  /* 0x0000021508003986 */ /* 0x0001e8000c101524 */
[----:B------:R-:W2:Y:S01]  /*3640*/  @P1 LDG.E.LTC128B.U16 R141, desc[UR36][R120.64] ;  /* 0x00000024788d1981 */ /* 0x000ea2000c1e1520 */
[----:B------:R-:W-:Y:S01]  /*3650*/  IADD3 R12, P2, R12, R142, RZ ;  /* 0x0000008e0c0c7210 */ /* 0x000fe20007f5e0ff */
[----:B------:R-:W-:Y:S01]  /*3660*/  BSSY B1, `(.L_x_36) ;  /* 0x0000011000017945 */ /* 0x000fe20003800000 */
[----:B------:R-:W-:-:S03]  /*3670*/  ISETP.GT.AND P0, PT, R3, 0x8, P0 ;  /* 0x000000080300780c */ /* 0x000fc60000704270 */
[----:B------:R-:W-:Y:S02]  /*3680*/  IMAD.X R13, R13, 0x1, R143, P2 ;  /* 0x000000010d0d7824 */ /* 0x000fe400010e068f */
[----:B0-----:R-:W-:Y:S01]  /*3690*/  IMAD.WIDE.U32 R20, R139, R20, R12 ;  /* 0x000000148b147225 */ /* 0x001fe200078e000c */
[C---:B------:R-:W-:Y:S02]  /*36a0*/  SHF.L.U64.HI R13, R4.reuse, 0x4, R5 ;  /* 0x00000004040d7819 */ /* 0x040fe40000010205 */
[----:B------:R-:W-:Y:S01]  /*36b0*/  LEA R12, P2, R4, R8, 0x4 ;  /* 0x00000008040c7211 */ /* 0x000fe200078420ff */
[----:B------:R-:W-:Y:S01]  /*36c0*/  IMAD.IADD R5, R151, 0x1, R21 ;  /* 0x0000000197057824 */ /* 0x000fe200078e0215 */
[----:B------:R-:W-:-:S03]  /*36d0*/  LEA R4, P3, R20, R14, 0x1 ;  /* 0x0000000e14047211 */ /* 0x000fc600078608ff */
[----:B------:R-:W-:Y:S01]  /*36e0*/  IMAD.X R13, R13, 0x1, R9, P2 ;  /* 0x000000010d0d7824 */ /* 0x000fe200010e0609 */
[----:B------:R-:W-:Y:S01]  /*36f0*/  LEA.HI.X R5, R20, R15, R5, 0x1, P3 ;  /* 0x0000000f14057211 */ /* 0x000fe200018f0c05 */
[----:B--2---:R-:W-:-:S05]  /*3700*/  HADD2.F32 R138, -RZ, R141.H0_H0 ;  /* 0x2000008dff8a7230 */ /* 0x004fca0000004100 */
[----:B------:R-:W-:-:S04]  /*3710*/  FMUL R11, R138, R137 ;  /* 0x000000898a0b7220 */ /* 0x000fc80000400000 */
[----:B------:R-:W-:-:S05]  /*3720*/  FFMA R11, R122, R136, R11 ;  /* 0x000000887a0b7223 */ /* 0x000fca000000000b */
[----:B------:R-:W-:-:S05]  /*3730*/  F2FP.F16.F32.PACK_AB R11, RZ, R11 ;  /* 0x0000000bff0b723e */ /* 0x000fca00000000ff */
[----:B------:R0:W-:Y:S01]  /*3740*/  @P1 STG.E.U16 desc[UR36][R12.64], R11 ;  /* 0x0000000b0c001986 */ /* 0x0001e2000c101524 */
[----:B------:R-:W-:Y:S05]  /*3750*/  @!P0 BRA `(.L_x_37) ;  /* 0x0000000000048947 */ /* 0x000fea0003800000 */
[----:B------:R2:W5:Y:S02]  /*3760*/  LDG.E.LTC128B.U16 R141, desc[UR36][R4.64+0x2] ;  /* 0x00000224048d7981 */ /* 0x000564000c1e1520 */
.L_x_37:
[----:B------:R-:W-:Y:S05]  /*3770*/  BSYNC B1 ;  /* 0x0000000000017941 */ /* 0x000fea0003800000 */
.L_x_36:
[----:B-----5:R-:W-:Y:S01]  /*3780*/  HADD2.F32 R14, -RZ, R141.H0_H0 ;  /* 0x2000008dff0e7230 */ /* 0x020fe20000004100 */
[----:B------:R-:W-:Y:S01]  /*3790*/  ISETP.GT.AND P1, PT, R10, 0x8, PT ;  /* 0x000000080a00780c */ /* 0x000fe20003f24270 */
[----:B------:R-:W-:Y:S03]  /*37a0*/  BSSY B1, `(.L_x_38) ;  /* 0x0000008000017945 */ /* 0x000fe60003800000 */
[----:B------:R-:W-:Y:S01]  /*37b0*/  FMUL R14, R14, R137 ;  /* 0x000000890e0e7220 */ /* 0x000fe20000400000 */
[----:B------:R-:W-:-:S03]  /*37c0*/  ISETP.GT.AND P2, PT, R3, RZ, P1 ;  /* 0x000000ff0300720c */ /* 0x000fc60000f44270 */
[----:B------:R-:W-:-:S05]  /*37d0*/  FFMA R14, R123, R136, R14 ;  /* 0x000000887b0e7223 */ /* 0x000fca000000000e */
[----:B------:R-:W-:-:S05]  /*37e0*/  F2FP.F16.F32.PACK_AB R14, RZ, R14 ;  /* 0x0000000eff0e723e */ /* 0x000fca00000000ff */
[----:B------:R3:W-:Y:S01]  /*37f0*/  @P0 STG.E.U16 desc[UR36][R12.64+0x2], R14 ;  /* 0x0000020e0c000986 */ /* 0x0007e2000c101524 */
[----:B------:R-:W-:Y:S05]  /*3800*/  @!P2 BRA `(.L_x_39) ;  /* 0x000000000004a947 */ /* 0x000fea0003800000 */
[----:B------:R4:W5:Y:S02]  /*3810*/  LDG.E.LTC128B.U16 R141, desc[UR36][R6.64+0x10] ;  /* 0x00001024068d7981 */ /* 0x000964000c1e1520 */
.L_x_39:
[----:B------:R-:W-:Y:S05]  /*3820*/  BSYNC B1 ;  /* 0x0000000000017941 */ /* 0x000fea0003800000 */
.L_x_38:
[----:B---3-5:R-:W-:Y:S01]  /*3830*/  HADD2.F32 R14, -RZ, R141.H0_H0 ;  /* 0x2000008dff0e7230 */ /* 0x028fe20000004100 */
[----:B------:R-:W-:Y:S01]  /*3840*/  ISETP.GT.AND P0, PT, R10, 0x9, PT ;  /* 0x000000090a00780c */ /* 0x000fe20003f04270 */
[----:B------:R-:W-:Y:S03]  /*3850*/  BSSY B1, `(.L_x_40) ;  /* 0x0000008000017945 */ /* 0x000fe60003800000 */
[----:B0-----:R-:W-:Y:S01]  /*3860*/  FMUL R11, R14, R137 ;  /* 0x000000890e0b7220 */ /* 0x001fe20000400000 */
[----:B------:R-:W-:-:S03]  /*3870*/  ISETP.GT.AND P3, PT, R3, RZ, P0 ;  /* 0x000000ff0300720c */ /* 0x000fc60000764270 */
[----:B------:R-:W-:-:S05]  /*3880*/  FFMA R11, R124, R136, R11 ;  /* 0x000000887c0b7223 */ /* 0x000fca000000000b */
[----:B------:R-:W-:-:S05]  /*3890*/  F2FP.F16.F32.PACK_AB R11, RZ, R11 ;  /* 0x0000000bff0b723e */ /* 0x000fca00000000ff */
[----:B------:R0:W-:Y:S01]  /*38a0*/  @P2 STG.E.U16 desc[UR36][R8.64+0x10], R11 ;  /* 0x0000100b08002986 */ /* 0x0001e2000c101524 */
[----:B------:R-:W-:Y:S05]  /*38b0*/  @!P3 BRA `(.L_x_41) ;  /* 0x000000000004b947 */ /* 0x000fea0003800000 */
[----:B------:R3:W5:Y:S02]  /*38c0*/  LDG.E.LTC128B.U16 R141, desc[UR36][R6.64+0x12] ;  /* 0x00001224068d7981 */ /* 0x000764000c1e1520 */
.L_x_41:
[----:B------:R-:W-:Y:S05]  /*38d0*/  BSYNC B1 ;  /* 0x0000000000017941 */ /* 0x000fea0003800000 */
.L_x_40:
[----:B-----5:R-:W-:Y:S01]  /*38e0*/  HADD2.F32 R14, -RZ, R141.H0_H0 ;  /* 0x2000008dff0e7230 */ /* 0x020fe20000004100 */
[----:B------:R-:W-:Y:S01]  /*38f0*/  ISETP.GT.AND P1, PT, R3, 0x8, P1 ;  /* 0x000000080300780c */ /* 0x000fe20000f24270 */
[----:B------:R-:W-:Y:S03]  /*3900*/  BSSY B1, `(.L_x_42) ;  /* 0x0000007000017945 */ /* 0x000fe60003800000 */
[----:B------:R-:W-:-:S04]  /*3910*/  FMUL R14, R14, R137 ;  /* 0x000000890e0e7220 */ /* 0x000fc80000400000 */
[----:B------:R-:W-:-:S05]  /*3920*/  FFMA R14, R125, R136, R14 ;  /* 0x000000887d0e7223 */ /* 0x000fca000000000e */
[----:B------:R-:W-:-:S05]  /*3930*/  F2FP.F16.F32.PACK_AB R14, RZ, R14 ;  /* 0x0000000eff0e723e */ /* 0x000fca00000000ff */
[----:B------:R0:W-:Y:S01]  /*3940*/  @P3 STG.E.U16 desc[UR36][R8.64+0x12], R14 ;  /* 0x0000120e08003986 */ /* 0x0001e2000c101524 */
[----:B------:R-:W-:Y:S05]  /*3950*/  @!P1 BRA `(.L_x_43) ;  /* 0x0000000000049947 */ /* 0x000fea0003800000 */
[----:B------:R0:W5:Y:S02]  /*3960*/  LDG.E.LTC128B.U16 R141, desc[UR36][R4.64+0x10] ;  /* 0x00001024048d7981 */ /* 0x000164000c1e1520 */
.L_x_43:
[----:B------:R-:W-:Y:S05]  /*3970*/  BSYNC B1 ;  /* 0x0000000000017941 */ /* 0x000fea0003800000 */
.L_x_42:
[----:B0----5:R-:W-:Y:S01]  /*3980*/  HADD2.F32 R14, -RZ, R141.H0_H0 ;  /* 0x2000008dff0e7230 */ /* 0x021fe20000004100 */
        /* <DEDUP_REMOVED lines=8> */
.L_x_45:
[----:B------:R-:W-:Y:S05]  /*3a10*/  BSYNC B1 ;  /* 0x0000000000017941 */ /* 0x000fea0003800000 */
.L_x_44:
        /* <DEDUP_REMOVED lines=10> */
.L_x_47:
[----:B------:R-:W-:Y:S05]  /*3ac0*/  BSYNC B1 ;  /* 0x0000000000017941 */ /* 0x000fea0003800000 */
.L_x_46:
[----:B0----5:R-:W-:Y:S01]  /*3ad0*/  HADD2.F32 R14, -RZ, R141.H0_H0 ;  /* 0x2000008dff0e7230 */ /* 0x021fe20000004100 */
        /* <DEDUP_REMOVED lines=9> */
.L_x_49:
[----:B------:R-:W-:Y:S05]  /*3b70*/  BSYNC B1 ;  /* 0x0000000000017941 */ /* 0x000fea0003800000 */
.L_x_48:
        /* <DEDUP_REMOVED lines=9> */
.L_x_51:
[----:B------:R-:W-:Y:S05]  /*3c10*/  BSYNC B1 ;  /* 0x0000000000017941 */ /* 0x000fea0003800000 */
.L_x_50:
        /* <DEDUP_REMOVED lines=9> */
.L_x_53:
[----:B------:R-:W-:Y:S05]  /*3cb0*/  BSYNC B1 ;  /* 0x0000000000017941 */ /* 0x000fea0003800000 */
.L_x_52:
        /* <DEDUP_REMOVED lines=10> */
.L_x_55:
[----:B------:R-:W-:Y:S05]  /*3d60*/  BSYNC B1 ;  /* 0x0000000000017941 */ /* 0x000fea0003800000 */
.L_x_54:
        /* <DEDUP_REMOVED lines=10> */
.L_x_57:
[----:B------:R-:W-:Y:S05]  /*3e10*/  BSYNC B1 ;  /* 0x0000000000017941 */ /* 0x000fea0003800000 */
.L_x_56:
        /* <DEDUP_REMOVED lines=9> */
.L_x_59:
[----:B------:R-:W-:Y:S05]  /*3eb0*/  BSYNC B1 ;  /* 0x0000000000017941 */ /* 0x000fea0003800000 */
.L_x_58:
        /* <DEDUP_REMOVED lines=9> */
.L_x_61:
[----:B------:R-:W-:Y:S05]  /*3f50*/  BSYNC B1 ;  /* 0x0000000000017941 */ /* 0x000fea0003800000 */
.L_x_60:
        /* <DEDUP_REMOVED lines=10> */
.L_x_63:
[----:B------:R-:W-:Y:S05]  /*4000*/  BSYNC B1 ;  /* 0x0000000000017941 */ /* 0x000fea0003800000 */
.L_x_62:
        /* <DEDUP_REMOVED lines=10> */
.L_x_65:
[----:B------:R-:W-:Y:S05]  /*40b0*/  BSYNC B1 ;  /* 0x0000000000017941 */ /* 0x000fea0003800000 */
.L_x_64:
        /* <DEDUP_REMOVED lines=9> */
.L_x_67:
[----:B------:R-:W-:Y:S05]  /*4150*/  BSYNC B1 ;  /* 0x0000000000017941 */ /* 0x000fea0003800000 */
.L_x_66:
        /* <DEDUP_REMOVED lines=9> */
.L_x_69:
[----:B------:R-:W-:Y:S05]  /*41f0*/  BSYNC B1 ;  /* 0x0000000000017941 */ /* 0x000fea0003800000 */
.L_x_68:
        /* <DEDUP_REMOVED lines=10> */
.L_x_71:
[----:B------:R-:W-:Y:S05]  /*42a0*/  BSYNC B1 ;  /* 0x0000000000017941 */ /* 0x000fea0003800000 */
.L_x_70:
        /* <DEDUP_REMOVED lines=10> */
.L_x_73:
[----:B------:R-:W-:Y:S05]  /*4350*/  BSYNC B1 ;  /* 0x0000000000017941 */ /* 0x000fea0003800000 */
.L_x_72:
        /* <DEDUP_REMOVED lines=9> */
.L_x_75:
[----:B------:R-:W-:Y:S05]  /*43f0*/  BSYNC B1 ;  /* 0x0000000000017941 */ /* 0x000fea0003800000 */
.L_x_74:
        /* <DEDUP_REMOVED lines=9> */
.L_x_77:
[----:B------:R-:W-:Y:S05]  /*4490*/  BSYNC B1 ;  /* 0x0000000000017941 */ /* 0x000fea0003800000 */
.L_x_76:
        /* <DEDUP_REMOVED lines=10> */
.L_x_79:
[----:B------:R-:W-:Y:S05]  /*4540*/  BSYNC B1 ;  /* 0x0000000000017941 */ /* 0x000fea0003800000 */
.L_x_78:
        /* <DEDUP_REMOVED lines=10> */
.L_x_81:
[----:B------:R-:W-:Y:S05]  /*45f0*/  BSYNC B1 ;  /* 0x0000000000017941 */ /* 0x000fea0003800000 */
.L_x_80:
        /* <DEDUP_REMOVED lines=9> */
.L_x_83:
[----:B------:R-:W-:Y:S05]  /*4690*/  BSYNC B1 ;  /* 0x0000000000017941 */ /* 0x000fea0003800000 */
.L_x_82:
        /* <DEDUP_REMOVED lines=9> */
.L_x_85:
[----:B------:R-:W-:Y:S05]  /*4730*/  BSYNC B1 ;  /* 0x0000000000017941 */ /* 0x000fea0003800000 */
.L_x_84:
        /* <DEDUP_REMOVED lines=10> */
.L_x_87:
[----:B------:R-:W-:Y:S05]  /*47e0*/  BSYNC B1 ;  /* 0x0000000000017941 */ /* 0x000fea0003800000 */
.L_x_86:
        /* <DEDUP_REMOVED lines=10> */
.L_x_89:
[----:B------:R-:W-:Y:S05]  /*4890*/  BSYNC B1 ;  /* 0x0000000000017941 */ /* 0x000fea0003800000 */
.L_x_88:
        /* <DEDUP_REMOVED lines=9> */
.L_x_91:
[----:B------:R-:W-:Y:S05]  /*4930*/  BSYNC B1 ;  /* 0x0000000000017941 */ /* 0x000fea0003800000 */
.L_x_90:
        /* <DEDUP_REMOVED lines=9> */
.L_x_93:
[----:B------:R-:W-:Y:S05]  /*49d0*/  BSYNC B1 ;  /* 0x0000000000017941 */ /* 0x000fea0003800000 */
.L_x_92:
        /* <DEDUP_REMOVED lines=10> */
.L_x_95:
[----:B------:R-:W-:Y:S05]  /*4a80*/  BSYNC B1 ;  /* 0x0000000000017941 */ /* 0x000fea0003800000 */
.L_x_94:
        /* <DEDUP_REMOVED lines=10> */
.L_x_97:
[----:B------:R-:W-:Y:S05]  /*4b30*/  BSYNC B1 ;  /* 0x0000000000017941 */ /* 0x000fea0003800000 */
.L_x_96:
        /* <DEDUP_REMOVED lines=9> */
.L_x_99:
[----:B------:R-:W-:Y:S05]  /*4bd0*/  BSYNC B1 ;  /* 0x0000000000017941 */ /* 0x000fea0003800000 */
.L_x_98:
        /* <DEDUP_REMOVED lines=9> */
.L_x_101:
[----:B------:R-:W-:Y:S05]  /*4c70*/  BSYNC B1 ;  /* 0x0000000000017941 */ /* 0x000fea0003800000 */
.L_x_100:
        /* <DEDUP_REMOVED lines=10> */
.L_x_103:
[----:B------:R-:W-:Y:S05]  /*4d20*/  BSYNC B1 ;  /* 0x0000000000017941 */ /* 0x000fea0003800000 */
.L_x_102:
        /* <DEDUP_REMOVED lines=10> */
.L_x_105:
[----:B------:R-:W-:Y:S05]  /*4dd0*/  BSYNC B1 ;  /* 0x0000000000017941 */ /* 0x000fea0003800000 */
.L_x_104:
        /* <DEDUP_REMOVED lines=9> */
.L_x_107:
[----:B------:R-:W-:Y:S05]  /*4e70*/  BSYNC B1 ;  /* 0x0000000000017941 */ /* 0x000fea0003800000 */
.L_x_106:
        /* <DEDUP_REMOVED lines=9> */
.L_x_109:
[----:B------:R-:W-:Y:S05]  /*4f10*/  BSYNC B1 ;  /* 0x0000000000017941 */ /* 0x000fea0003800000 */
.L_x_108:
        /* <DEDUP_REMOVED lines=10> */
.L_x_111:
[----:B------:R-:W-:Y:S05]  /*4fc0*/  BSYNC B1 ;  /* 0x0000000000017941 */ /* 0x000fea0003800000 */
.L_x_110:
        /* <DEDUP_REMOVED lines=10> */
.L_x_113:
[----:B------:R-:W-:Y:S05]  /*5070*/  BSYNC B1 ;  /* 0x0000000000017941 */ /* 0x000fea0003800000 */
.L_x_112:
        /* <DEDUP_REMOVED lines=9> */
.L_x_115:
[----:B------:R-:W-:Y:S05]  /*5110*/  BSYNC B1 ;  /* 0x0000000000017941 */ /* 0x000fea0003800000 */
.L_x_114:
        /* <DEDUP_REMOVED lines=9> */
.L_x_117:
[----:B------:R-:W-:Y:S05]  /*51b0*/  BSYNC B1 ;  /* 0x0000000000017941 */ /* 0x000fea0003800000 */
.L_x_116:
        /* <DEDUP_REMOVED lines=10> */
.L_x_119:
[----:B------:R-:W-:Y:S05]  /*5260*/  BSYNC B1 ;  /* 0x0000000000017941 */ /* 0x000fea0003800000 */
.L_x_118:
        /* <DEDUP_REMOVED lines=10> */
.L_x_121:
[----:B------:R-:W-:Y:S05]  /*5310*/  BSYNC B1 ;  /* 0x0000000000017941 */ /* 0x000fea0003800000 */
.L_x_120:
        /* <DEDUP_REMOVED lines=9> */
.L_x_123:
[----:B------:R-:W-:Y:S05]  /*53b0*/  BSYNC B1 ;  /* 0x0000000000017941 */ /* 0x000fea0003800000 */
.L_x_122:
        /* <DEDUP_REMOVED lines=9> */
.L_x_125:
[----:B------:R-:W-:Y:S05]  /*5450*/  BSYNC B1 ;  /* 0x0000000000017941 */ /* 0x000fea0003800000 */
.L_x_124:
        /* <DEDUP_REMOVED lines=10> */
.L_x_127:
[----:B------:R-:W-:Y:S05]  /*5500*/  BSYNC B1 ;  /* 0x0000000000017941 */ /* 0x000fea0003800000 */
.L_x_126:
        /* <DEDUP_REMOVED lines=10> */
.L_x_129:
[----:B------:R-:W-:Y:S05]  /*55b0*/  BSYNC B1 ;  /* 0x0000000000017941 */ /* 0x000fea0003800000 */
.L_x_128:
        /* <DEDUP_REMOVED lines=9> */
.L_x_131:
[----:B------:R-:W-:Y:S05]  /*5650*/  BSYNC B1 ;  /* 0x0000000000017941 */ /* 0x000fea0003800000 */
.L_x_130:
        /* <DEDUP_REMOVED lines=9> */
.L_x_133:
[----:B------:R-:W-:Y:S05]  /*56f0*/  BSYNC B1 ;  /* 0x0000000000017941 */ /* 0x000fea0003800000 */
.L_x_132:
        /* <DEDUP_REMOVED lines=10> */
.L_x_135:
[----:B------:R-:W-:Y:S05]  /*57a0*/  BSYNC B1 ;  /* 0x0000000000017941 */ /* 0x000fea0003800000 */
.L_x_134:
        /* <DEDUP_REMOVED lines=10> */
.L_x_137:
[----:B------:R-:W-:Y:S05]  /*5850*/  BSYNC B1 ;  /* 0x0000000000017941 */ /* 0x000fea0003800000 */
.L_x_136:
        /* <DEDUP_REMOVED lines=9> */
.L_x_139:
[----:B------:R-:W-:Y:S05]  /*58f0*/  BSYNC B1 ;  /* 0x0000000000017941 */ /* 0x000fea0003800000 */
.L_x_138:
        /* <DEDUP_REMOVED lines=9> */
.L_x_141:
[----:B------:R-:W-:Y:S05]  /*5990*/  BSYNC B1 ;  /* 0x0000000000017941 */ /* 0x000fea0003800000 */
.L_x_140:
        /* <DEDUP_REMOVED lines=10> */
.L_x_143:
[----:B------:R-:W-:Y:S05]  /*5a40*/  BSYNC B1 ;  /* 0x0000000000017941 */ /* 0x000fea0003800000 */
.L_x_142:
        /* <DEDUP_REMOVED lines=10> */
.L_x_145:
[----:B------:R-:W-:Y:S05]  /*5af0*/  BSYNC B1 ;  /* 0x0000000000017941 */ /* 0x000fea0003800000 */
.L_x_144:
        /* <DEDUP_REMOVED lines=9> */
.L_x_147:
[----:B------:R-:W-:Y:S05]  /*5b90*/  BSYNC B1 ;  /* 0x0000000000017941 */ /* 0x000fea0003800000 */
.L_x_146:
        /* <DEDUP_REMOVED lines=9> */
.L_x_149:
[----:B------:R-:W-:Y:S05]  /*5c30*/  BSYNC B1 ;  /* 0x0000000000017941 */ /* 0x000fea0003800000 */
.L_x_148:
        /* <DEDUP_REMOVED lines=10> */
.L_x_151:
[----:B------:R-:W-:Y:S05]  /*5ce0*/  BSYNC B1 ;  /* 0x0000000000017941 */ /* 0x000fea0003800000 */
.L_x_150:
        /* <DEDUP_REMOVED lines=10> */
.L_x_153:
[----:B------:R-:W-:Y:S05]  /*5d90*/  BSYNC B1 ;  /* 0x0000000000017941 */ /* 0x000fea0003800000 */
.L_x_152:
        /* <DEDUP_REMOVED lines=9> */
.L_x_155:
[----:B------:R-:W-:Y:S05]  /*5e30*/  BSYNC B1 ;  /* 0x0000000000017941 */ /* 0x000fea0003800000 */
.L_x_154:
        /* <DEDUP_REMOVED lines=9> */
.L_x_157:
[----:B------:R-:W-:Y:S05]  /*5ed0*/  BSYNC B1 ;  /* 0x0000000000017941 */ /* 0x000fea0003800000 */
.L_x_156:
        /* <DEDUP_REMOVED lines=10> */
.L_x_159:
[----:B------:R-:W-:Y:S05]  /*5f80*/  BSYNC B1 ;  /* 0x0000000000017941 */ /* 0x000fea0003800000 */
.L_x_158:
        /* <DEDUP_REMOVED lines=10> */
.L_x_161:
[----:B------:R-:W-:Y:S05]  /*6030*/  BSYNC B1 ;  /* 0x0000000000017941 */ /* 0x000fea0003800000 */
.L_x_160:
        /* <DEDUP_REMOVED lines=9> */
.L_x_163:
[----:B------:R-:W-:Y:S05]  /*60d0*/  BSYNC B1 ;  /* 0x0000000000017941 */ /* 0x000fea0003800000 */
.L_x_162:
        /* <DEDUP_REMOVED lines=9> */
.L_x_165:
[----:B------:R-:W-:Y:S05]  /*6170*/  BSYNC B1 ;  /* 0x0000000000017941 */ /* 0x000fea0003800000 */
.L_x_164:
        /* <DEDUP_REMOVED lines=10> */
.L_x_167:
[----:B------:R-:W-:Y:S05]  /*6220*/  BSYNC B1 ;  /* 0x0000000000017941 */ /* 0x000fea0003800000 */
.L_x_166:
        /* <DEDUP_REMOVED lines=10> */
.L_x_169:
[----:B------:R-:W-:Y:S05]  /*62d0*/  BSYNC B1 ;  /* 0x0000000000017941 */ /* 0x000fea0003800000 */
.L_x_168:
        /* <DEDUP_REMOVED lines=9> */
.L_x_171:
[----:B------:R-:W-:Y:S05]  /*6370*/  BSYNC B1 ;  /* 0x0000000000017941 */ /* 0x000fea0003800000 */
.L_x_170:
        /* <DEDUP_REMOVED lines=9> */
.L_x_173:
[----:B------:R-:W-:Y:S05]  /*6410*/  BSYNC B1 ;  /* 0x0000000000017941 */ /* 0x000fea0003800000 */
.L_x_172:
        /* <DEDUP_REMOVED lines=10> */
.L_x_175:
[----:B------:R-:W-:Y:S05]  /*64c0*/  BSYNC B1 ;  /* 0x0000000000017941 */ /* 0x000fea0003800000 */
.L_x_174:
        /* <DEDUP_REMOVED lines=10> */
.L_x_177:
[----:B------:R-:W-:Y:S05]  /*6570*/  BSYNC B1 ;  /* 0x0000000000017941 */ /* 0x000fea0003800000 */
.L_x_176:
        /* <DEDUP_REMOVED lines=9> */
.L_x_179:
[----:B------:R-:W-:Y:S05]  /*6610*/  BSYNC B1 ;  /* 0x0000000000017941 */ /* 0x000fea0003800000 */
.L_x_178:
        /* <DEDUP_REMOVED lines=9> */
.L_x_181:
[----:B------:R-:W-:Y:S05]  /*66b0*/  BSYNC B1 ;  /* 0x0000000000017941 */ /* 0x000fea0003800000 */
.L_x_180:
        /* <DEDUP_REMOVED lines=10> */
.L_x_183:
[----:B------:R-:W-:Y:S05]  /*6760*/  BSYNC B1 ;  /* 0x0000000000017941 */ /* 0x000fea0003800000 */
.L_x_182:
        /* <DEDUP_REMOVED lines=10> */
.L_x_185:
[----:B------:R-:W-:Y:S05]  /*6810*/  BSYNC B1 ;  /* 0x0000000000017941 */ /* 0x000fea0003800000 */
.L_x_184:
        /* <DEDUP_REMOVED lines=9> */
.L_x_187:
[----:B------:R-:W-:Y:S05]  /*68b0*/  BSYNC B1 ;  /* 0x0000000000017941 */ /* 0x000fea0003800000 */
.L_x_186:
        /* <DEDUP_REMOVED lines=9> */
.L_x_189:
[----:B------:R-:W-:Y:S05]  /*6950*/  BSYNC B1 ;  /* 0x0000000000017941 */ /* 0x000fea0003800000 */
.L_x_188:
        /* <DEDUP_REMOVED lines=10> */
.L_x_191:
[----:B------:R-:W-:Y:S05]  /*6a00*/  BSYNC B1 ;  /* 0x0000000000017941 */ /* 0x000fea0003800000 */
.L_x_190:
        /* <DEDUP_REMOVED lines=10> */
.L_x_193:
[----:B------:R-:W-:Y:S05]  /*6ab0*/  BSYNC B1 ;  /* 0x0000000000017941 */ /* 0x000fea0003800000 */
.L_x_192:
        /* <DEDUP_REMOVED lines=9> */
.L_x_195:
[----:B------:R-:W-:Y:S05]  /*6b50*/  BSYNC B1 ;  /* 0x0000000000017941 */ /* 0x000fea0003800000 */
.L_x_194:
        /* <DEDUP_REMOVED lines=9> */
.L_x_197:
[----:B------:R-:W-:Y:S05]  /*6bf0*/  BSYNC B1 ;  /* 0x0000000000017941 */ /* 0x000fea0003800000 */
.L_x_196:
        /* <DEDUP_REMOVED lines=10> */
.L_x_199:
[----:B------:R-:W-:Y:S05]  /*6ca0*/  BSYNC B1 ;  /* 0x0000000000017941 */ /* 0x000fea0003800000 */
.L_x_198:
        /* <DEDUP_REMOVED lines=10> */
.L_x_201:
[----:B------:R-:W-:Y:S05]  /*6d50*/  BSYNC B1 ;  /* 0x0000000000017941 */ /* 0x000fea0003800000 */
.L_x_200:
        /* <DEDUP_REMOVED lines=9> */
.L_x_203:
[----:B------:R-:W-:Y:S05]  /*6df0*/  BSYNC B1 ;  /* 0x0000000000017941 */ /* 0x000fea0003800000 */
.L_x_202:
        /* <DEDUP_REMOVED lines=9> */
.L_x_205:
[----:B------:R-:W-:Y:S05]  /*6e90*/  BSYNC B1 ;  /* 0x0000000000017941 */ /* 0x000fea0003800000 */
.L_x_204:
        /* <DEDUP_REMOVED lines=10> */
.L_x_207:
[----:B------:R-:W-:Y:S05]  /*6f40*/  BSYNC B1 ;  /* 0x0000000000017941 */ /* 0x000fea0003800000 */
.L_x_206:
        /* <DEDUP_REMOVED lines=10> */
.L_x_209:
[----:B------:R-:W-:Y:S05]  /*6ff0*/  BSYNC B1 ;  /* 0x0000000000017941 */ /* 0x000fea0003800000 */
.L_x_208:
        /* <DEDUP_REMOVED lines=9> */
.L_x_211:
[----:B------:R-:W-:Y:S05]  /*7090*/  BSYNC B1 ;  /* 0x0000000000017941 */ /* 0x000fea0003800000 */
.L_x_210:
        /* <DEDUP_REMOVED lines=9> */
.L_x_213:
[----:B------:R-:W-:Y:S05]  /*7130*/  BSYNC B1 ;  /* 0x0000000000017941 */ /* 0x000fea0003800000 */
.L_x_212:
        /* <DEDUP_REMOVED lines=10> */
.L_x_215:
[----:B------:R-:W-:Y:S05]  /*71e0*/  BSYNC B1 ;  /* 0x0000000000017941 */ /* 0x000fea0003800000 */
.L_x_214:
        /* <DEDUP_REMOVED lines=10> */
.L_x_217:
[----:B------:R-:W-:Y:S05]  /*7290*/  BSYNC B1 ;  /* 0x0000000000017941 */ /* 0x000fea0003800000 */
.L_x_216:
        /* <DEDUP_REMOVED lines=9> */
.L_x_219:
[----:B------:R-:W-:Y:S05]  /*7330*/  BSYNC B1 ;  /* 0x0000000000017941 */ /* 0x000fea0003800000 */
.L_x_218:
        /* <DEDUP_REMOVED lines=9> */
.L_x_221:
[----:B------:R-:W-:Y:S05]  /*73d0*/  BSYNC B1 ;  /* 0x0000000000017941 */ /* 0x000fea0003800000 */
.L_x_220:
        /* <DEDUP_REMOVED lines=10> */
.L_x_223:
[----:B------:R-:W-:Y:S05]  /*7480*/  BSYNC B1 ;  /* 0x0000000000017941 */ /* 0x000fea0003800000 */
.L_x_222:
        /* <DEDUP_REMOVED lines=10> */
.L_x_225:
[----:B------:R-:W-:Y:S05]  /*7530*/  BSYNC B1 ;  /* 0x0000000000017941 */ /* 0x000fea0003800000 */
.L_x_224:
        /* <DEDUP_REMOVED lines=9> */
.L_x_227:
[----:B------:R-:W-:Y:S05]  /*75d0*/  BSYNC B1 ;  /* 0x0000000000017941 */ /* 0x000fea0003800000 */
.L_x_226:
        /* <DEDUP_REMOVED lines=9> */
.L_x_229:
[----:B------:R-:W-:Y:S05]  /*7670*/  BSYNC B1 ;  /* 0x0000000000017941 */ /* 0x000fea0003800000 */
.L_x_228:
        /* <DEDUP_REMOVED lines=10> */
.L_x_231:
[----:B------:R-:W-:Y:S05]  /*7720*/  BSYNC B1 ;  /* 0x0000000000017941 */ /* 0x000fea0003800000 */
.L_x_230:
        /* <DEDUP_REMOVED lines=10> */
.L_x_233:
[----:B------:R-:W-:Y:S05]  /*77d0*/  BSYNC B1 ;  /* 0x0000000000017941 */ /* 0x000fea0003800000 */
.L_x_232:
        /* <DEDUP_REMOVED lines=9> */
.L_x_235:
[----:B------:R-:W-:Y:S05]  /*7870*/  BSYNC B1 ;  /* 0x0000000000017941 */ /* 0x000fea0003800000 */
.L_x_234:
        /* <DEDUP_REMOVED lines=9> */
.L_x_237:
[----:B------:R-:W-:Y:S05]  /*7910*/  BSYNC B1 ;  /* 0x0000000000017941 */ /* 0x000fea0003800000 */
.L_x_236:
        /* <DEDUP_REMOVED lines=10> */
.L_x_239:
[----:B------:R-:W-:Y:S05]  /*79c0*/  BSYNC B1 ;  /* 0x0000000000017941 */ /* 0x000fea0003800000 */
.L_x_238:
        /* <DEDUP_REMOVED lines=10> */
.L_x_241:
[----:B------:R-:W-:Y:S05]  /*7a70*/  BSYNC B1 ;  /* 0x0000000000017941 */ /* 0x000fea0003800000 */
.L_x_240:
        /* <DEDUP_REMOVED lines=9> */
.L_x_243:
[----:B------:R-:W-:Y:S05]  /*7b10*/  BSYNC B1 ;  /* 0x0000000000017941 */ /* 0x000fea0003800000 */
.L_x_242:
        /* <DEDUP_REMOVED lines=9> */
.L_x_245:
[----:B------:R-:W-:Y:S05]  /*7bb0*/  BSYNC B1 ;  /* 0x0000000000017941 */ /* 0x000fea0003800000 */
.L_x_244:
        /* <DEDUP_REMOVED lines=10> */
.L_x_247:
[----:B------:R-:W-:Y:S05]  /*7c60*/  BSYNC B1 ;  /* 0x0000000000017941 */ /* 0x000fea0003800000 */
.L_x_246:
        /* <DEDUP_REMOVED lines=10> */
.L_x_249:
[----:B------:R-:W-:Y:S05]  /*7d10*/  BSYNC B1 ;  /* 0x0000000000017941 */ /* 0x000fea0003800000 */
.L_x_248:
[----:B01-345:R-:W-:Y:S01]  /*7d20*/  HADD2.F32 R6, -RZ, R141.H0_H0 ;  /* 0x2000008dff067230 */ /* 0x03bfe20000004100 */
        /* <DEDUP_REMOVED lines=8> */
.L_x_251:
[----:B------:R-:W-:Y:S05]  /*7db0*/  BSYNC B1 ;  /* 0x0000000000017941 */ /* 0x000fea0003800000 */
.L_x_250:
[----:B0----5:R-:W-:Y:S01]  /*7dc0*/  HADD2.F32 R6, -RZ, R141.H0_H0 ;  /* 0x2000008dff067230 */ /* 0x021fe20000004100 */
[----:B------:R-:W-:Y:S01]  /*7dd0*/  ISETP.GT.AND P0, PT, R3, 0x8, P0 ;  /* 0x000000080300780c */ /* 0x000fe20000704270 */
[----:B------:R-:W-:Y:S03]  /*7de0*/  BSSY B1, `(.L_x_252) ;  /* 0x000000a000017945 */ /* 0x000fe60003800000 */
[----:B------:R-:W-:Y:S01]  /*7df0*/  FMUL R7, R6, R137 ;  /* 0x0000008906077220 */ /* 0x000fe20000400000 */
[----:B------:R-:W-:-:S03]  /*7e00*/  @P1 IMAD.MOV.U32 R6, RZ, RZ, R12 ;  /* 0x000000ffff061224 */ /* 0x000fc600078e000c */
[----:B------:R-:W-:-:S05]  /*7e10*/  FFMA R7, R38, R136, R7 ;  /* 0x0000008826077223 */ /* 0x000fca0000000007 */
[----:B------:R-:W-:-:S04]  /*7e20*/  F2FP.F16.F32.PACK_AB R7, RZ, R7 ;  /* 0x00000007ff07723e */ /* 0x000fc800000000ff */
[----:B------:R-:W-:Y:S01]  /*7e30*/  PRMT R8, R7, 0x7610, R8 ;  /* 0x0000761007087816 */ /* 0x000fe20000000008 */
[----:B------:R-:W-:-:S05]  /*7e40*/  @P1 IMAD.MOV.U32 R7, RZ, RZ, R13 ;  /* 0x000000ffff071224 */ /* 0x000fca00078e000d */
[----:B------:R0:W-:Y:S01]  /*7e50*/  @P1 STG.E.U16 desc[UR36][R6.64+0x1b0], R8 ;  /* 0x0001b00806001986 */ /* 0x0001e2000c101524 */
[----:B------:R-:W-:Y:S05]  /*7e60*/  @!P0 BRA `(.L_x_253) ;  /* 0x0000000000048947 */ /* 0x000fea0003800000 */
[----:B------:R3:W5:Y:S02]  /*7e70*/  LDG.E.LTC128B.U16 R141, desc[UR36][R4.64+0x1b2] ;  /* 0x0001b224048d7981 */ /* 0x000764000c1e1520 */
.L_x_253:
[----:B------:R-:W-:Y:S05]  /*7e80*/  BSYNC B1 ;  /* 0x0000000000017941 */ /* 0x000fea0003800000 */
.L_x_252:
[----:B------:R-:W-:Y:S05]  /*7e90*/  @!P0 BRA `(.L_x_254) ;  /* 0x0000002400c08947 */ /* 0x000fea0003800000 */
[----:B-123-5:R-:W-:-:S05]  /*7ea0*/  HADD2.F32 R4, -RZ, R141.H0_H0 ;  /* 0x2000008dff047230 */ /* 0x02efca0000004100 */
[----:B------:R-:W-:-:S04]  /*7eb0*/  FMUL R4, R4, R137 ;  /* 0x0000008904047220 */ /* 0x000fc80000400000 */
[----:B------:R-:W-:-:S05]  /*7ec0*/  FFMA R4, R39, R136, R4 ;  /* 0x0000008827047223 */ /* 0x000fca0000000004 */
[----:B------:R-:W-:-:S05]  /*7ed0*/  F2FP.F16.F32.PACK_AB R4, RZ, R4 ;  /* 0x00000004ff04723e */ /* 0x000fca00000000ff */
[----:B------:R4:W-:Y:S01]  /*7ee0*/  STG.E.U16 desc[UR36][R12.64+0x1b2], R4 ;  /* 0x0001b2040c007986 */ /* 0x0009e2000c101524 */
[----:B------:R-:W-:Y:S05]  /*7ef0*/  BRA `(.L_x_254) ;  /* 0x0000002400a87947 */ /* 0x000fea0003800000 */
.L_x_33:
[----:B------:R-:W-:Y:S01]  /*7f00*/  ULDC.64 UR4, c[0x0][0x5c0] ;  /* 0x0001700000047ab9 */ /* 0x000fe20000000a00 */
[----:B------:R-:W-:Y:S01]  /*7f10*/  ISETP.GT.AND P3, PT, R10, 0x1, PT ;  /* 0x000000010a00780c */ /* 0x000fe20003f64270 */
[-C--:B------:R-:W-:Y:S01]  /*7f20*/  FMUL R120, R120, R136.reuse ;  /* 0x0000008878787220 */ /* 0x080fe20000400000 */
[----:B------:R-:W-:Y:S01]  /*7f30*/  LEA R8, P0, R6, UR4, 0x1 ;  /* 0x0000000406087c11 */ /* 0x000fe2000f8008ff */
[-C--:B------:R-:W-:Y:S01]  /*7f40*/  FMUL R121, R121, R136.reuse ;  /* 0x0000008879797220 */ /* 0x080fe20000400000 */
[----:B------:R-:W-:Y:S01]  /*7f50*/  SHF.L.U64.HI R5, R4, 0x4, R5 ;  /* 0x0000000404057819 */ /* 0x000fe20000010205 */
[-C--:B------:R-:W-:Y:S01]  /*7f60*/  FMUL R122, R122, R136.reuse ;  /* 0x000000887a7a7220 */ /* 0x080fe20000400000 */
[----:B------:R-:W-:Y:S01]  /*7f70*/  LEA.HI.X R9, R6, UR5, R9, 0x1, P0 ;  /* 0x0000000506097c11 */ /* 0x000fe200080f0c09 */
[-C--:B------:R-:W-:Y:S01]  /*7f80*/  FMUL R123, R123, R136.reuse ;  /* 0x000000887b7b7220 */ /* 0x080fe20000400000 */
[----:B------:R-:W-:Y:S01]  /*7f90*/  ISETP.GT.AND P0, PT, R3, RZ, P3 ;  /* 0x000000ff0300720c */ /* 0x000fe20001f04270 */
[----:B------:R-:W-:Y:S01]  /*7fa0*/  FMUL R124, R124, R136 ;  /* 0x000000887c7c7220 */ /* 0x000fe20000400000 */
[----:B------:R-:W-:Y:S01]  /*7fb0*/  F2FP.F16.F32.PACK_AB R120, RZ, R120 ;  /* 0x00000078ff78723e */ /* 0x000fe200000000ff */
[-C--:B------:R-:W-:Y:S01]  /*7fc0*/  FMUL R125, R125, R136.reuse ;  /* 0x000000887d7d7220 */ /* 0x080fe20000400000 */
[----:B------:R-:W-:Y:S01]  /*7fd0*/  F2FP.F16.F32.PACK_AB R121, RZ, R121 ;  /* 0x00000079ff79723e */ /* 0x000fe200000000ff */
[----:B------:R-:W-:Y:S01]  /*7fe0*/  FMUL R126, R126, R136 ;  /* 0x000000887e7e7220 */ /* 0x000fe20000400000 */
[----:B------:R-:W-:Y:S01]  /*7ff0*/  LEA R4, P4, R4, R8, 0x4 ;  /* 0x0000000804047211 */ /* 0x000fe200078820ff */
[----:B------:R-:W-:Y:S01]  /*8000*/  @P2 STG.E.U16 desc[UR36][R8.64], R120 ;  /* 0x0000007808002986 */ /* 0x000fe2000c101524 */
[----:B------:R-:W-:Y:S01]  /*8010*/  ISETP.GT.AND P2, PT, R10, 0x8, PT ;  /* 0x000000080a00780c */ /* 0x000fe20003f44270 */
[----:B------:R-:W-:Y:S01]  /*8020*/  FMUL R127, R127, R136 ;  /* 0x000000887f7f7220 */ /* 0x000fe20000400000 */
[----:B------:R-:W-:Y:S01]  /*8030*/  ISETP.GT.AND P1, PT, R3, 0x8, P1 ;  /* 0x000000080300780c */ /* 0x000fe20000f24270 */
[--C-:B------:R-:W-:Y:S01]  /*8040*/  IMAD.X R5, R5, 0x1, R9.reuse, P4 ;  /* 0x0000000105057824 */ /* 0x100fe200020e0609 */
[C---:B------:R-:W-:Y:S01]  /*8050*/  ISETP.GT.AND P5, PT, R3.reuse, RZ, P2 ;  /* 0x000000ff0300720c */ /* 0x040fe200017a4270 */
[--C-:B------:R-:W-:Y:S01]  /*8060*/  @P0 IMAD.MOV.U32 R6, RZ, RZ, R8.reuse ;  /* 0x000000ffff060224 */ /* 0x100fe200078e0008 */
[----:B------:R-:W-:Y:S01]  /*8070*/  ISETP.GT.AND P3, PT, R3, 0x8, P3 ;  /* 0x000000080300780c */ /* 0x000fe20001f64270 */
[--C-:B------:R-:W-:Y:S01]  /*8080*/  @P0 IMAD.MOV.U32 R7, RZ, RZ, R9.reuse ;  /* 0x000000ffff070224 */ /* 0x100fe200078e0009 */
[----:B------:R-:W-:Y:S01]  /*8090*/  F2FP.F16.F32.PACK_AB R122, RZ, R122 ;  /* 0x0000007aff7a723e */ /* 0x000fe200000000ff */
[-C--:B------:R-:W-:Y:S01]  /*80a0*/  FMUL R128, R128, R136.reuse ;  /* 0x0000008880807220 */ /* 0x080fe20000400000 */
[----:B------:R-:W-:Y:S01]  /*80b0*/  F2FP.F16.F32.PACK_AB R123, RZ, R123 ;  /* 0x0000007bff7b723e */ /* 0x000fe200000000ff */
[-C--:B------:R-:W-:Y:S01]  /*80c0*/  FMUL R129, R129, R136.reuse ;  /* 0x0000008881817220 */ /* 0x080fe20000400000 */
[----:B------:R0:W-:Y:S01]  /*80d0*/  @P0 STG.E.U16 desc[UR36][R6.64+0x2], R121 ;  /* 0x0000027906000986 */ /* 0x0001e2000c101524 */
[----:B------:R-:W-:Y:S01]  /*80e0*/  ISETP.GT.AND P0, PT, R10, 0x9, PT ;  /* 0x000000090a00780c */ /* 0x000fe20003f04270 */
[----:B------:R-:W-:Y:S01]  /*80f0*/  FMUL R130, R130, R136 ;  /* 0x0000008882827220 */ /* 0x000fe20000400000 */
[----:B------:R-:W-:Y:S01]  /*8100*/  F2FP.F16.F32.PACK_AB R124, RZ, R124 ;  /* 0x0000007cff7c723e */ /* 0x000fe200000000ff */
[----:B------:R-:W-:Y:S01]  /*8110*/  @P1 STG.E.U16 desc[UR36][R4.64], R122 ;  /* 0x0000007a04001986 */ /* 0x000fe2000c101524 */
[----:B------:R-:W-:Y:S01]  /*8120*/  ISETP.GT.AND P4, PT, R3, RZ, P0 ;  /* 0x000000ff0300720c */ /* 0x000fe20000784270 */
[-C--:B------:R-:W-:Y:S01]  /*8130*/  FMUL R131, R131, R136.reuse ;  /* 0x0000008883837220 */ /* 0x080fe20000400000 */
[----:B------:R-:W-:Y:S01]  /*8140*/  ISETP.GT.AND P1, PT, R10, 0x10, PT ;  /* 0x000000100a00780c */ /* 0x000fe20003f24270 */
[----:B------:R-:W-:Y:S01]  /*8150*/  @P3 STG.E.U16 desc[UR36][R4.64+0x2], R123 ;  /* 0x0000027b04003986 */ /* 0x000fe2000c101524 */
[----:B------:R-:W-:Y:S01]  /*8160*/  F2FP.F16.F32.PACK_AB R125, RZ, R125 ;  /* 0x0000007dff7d723e */ /* 0x000fe200000000ff */
[-C--:B------:R-:W-:Y:S01]  /*8170*/  FMUL R132, R132, R136.reuse ;  /* 0x0000008884847220 */ /* 0x080fe20000400000 */
[C---:B------:R-:W-:Y:S01]  /*8180*/  ISETP.GT.AND P2, PT, R3.reuse, 0x8, P2 ;  /* 0x000000080300780c */ /* 0x040fe20001744270 */
[--C-:B0-----:R-:W-:Y:S01]  /*8190*/  @P5 IMAD.MOV.U32 R6, RZ, RZ, R8.reuse ;  /* 0x000000ffff065224 */ /* 0x101fe200078e0008 */
[----:B------:R-:W-:Y:S01]  /*81a0*/  ISETP.GT.AND P3, PT, R3, 0x8, P0 ;  /* 0x000000080300780c */ /* 0x000fe20000764270 */
[--C-:B------:R-:W-:Y:S01]  /*81b0*/  @P5 IMAD.MOV.U32 R7, RZ, RZ, R9.reuse ;  /* 0x000000ffff075224 */ /* 0x100fe200078e0009 */
[----:B------:R-:W-:Y:S01]  /*81c0*/  ISETP.GT.AND P0, PT, R10, 0x11, PT ;  /* 0x000000110a00780c */ /* 0x000fe20003f04270 */
[----:B------:R-:W-:Y:S01]  /*81d0*/  FMUL R133, R133, R136 ;  /* 0x0000008885857220 */ /* 0x000fe20000400000 */
[----:B------:R-:W-:Y:S01]  /*81e0*/  F2FP.F16.F32.PACK_AB R126, RZ, R126 ;  /* 0x0000007eff7e723e */ /* 0x000fe200000000ff */
[-C--:B------:R-:W-:Y:S01]  /*81f0*/  FMUL R134, R134, R136.reuse ;  /* 0x0000008886867220 */ /* 0x080fe20000400000 */
[----:B------:R0:W-:Y:S01]  /*8200*/  @P5 STG.E.U16 desc[UR36][R6.64+0x10], R124 ;  /* 0x0000107c06005986 */ /* 0x0001e2000c101524 */
[----:B------:R-:W-:Y:S01]  /*8210*/  ISETP.GT.AND P5, PT, R3, RZ, P1 ;  /* 0x000000ff0300720c */ /* 0x000fe20000fa4270 */
[-C--:B------:R-:W-:Y:S01]  /*8220*/  FMUL R135, R135, R136.reuse ;  /* 0x0000008887877220 */ /* 0x080fe20000400000 */
[----:B------:R-:W-:Y:S01]  /*8230*/  F2FP.F16.F32.PACK_AB R127, RZ, R127 ;  /* 0x0000007fff7f723e */ /* 0x000fe200000000ff */
[----:B------:R-:W-:Y:S01]  /*8240*/  FMUL R104, R104, R136 ;  /* 0x0000008868687220 */ /* 0x000fe20000400000 */
[----:B------:R-:W-:Y:S01]  /*8250*/  F2FP.F16.F32.PACK_AB R128, RZ, R128 ;  /* 0x00000080ff80723e */ /* 0x000fe200000000ff */
[-C--:B------:R-:W-:Y:S01]  /*8260*/  FMUL R105, R105, R136.reuse ;  /* 0x0000008869697220 */ /* 0x080fe20000400000 */
[----:B------:R-:W-:Y:S01]  /*8270*/  F2FP.F16.F32.PACK_AB R129, RZ, R129 ;  /* 0x00000081ff81723e */ /* 0x000fe200000000ff */
[-C--:B------:R-:W-:Y:S01]  /*8280*/  FMUL R106, R106, R136.reuse ;  /* 0x000000886a6a7220 */ /* 0x080fe20000400000 */
[----:B------:R-:W-:Y:S01]  /*8290*/  ISETP.GT.AND P1, PT, R3, 0x8, P1 ;  /* 0x000000080300780c */ /* 0x000fe20000f24270 */
[----:B------:R-:W-:Y:S01]  /*82a0*/  FMUL R107, R107, R136 ;  /* 0x000000886b6b7220 */ /* 0x000fe20000400000 */
[----:B------:R-:W-:Y:S01]  /*82b0*/  F2FP.F16.F32.PACK_AB R130, RZ, R130 ;  /* 0x00000082ff82723e */ /* 0x000fe200000000ff */
[--C-:B0-----:R-:W-:Y:S01]  /*82c0*/  @P4 IMAD.MOV.U32 R6, RZ, RZ, R8.reuse ;  /* 0x000000ffff064224 */ /* 0x101fe200078e0008 */
[----:B------:R-:W-:Y:S01]  /*82d0*/  F2FP.F16.F32.PACK_AB R131, RZ, R131 ;  /* 0x00000083ff83723e */ /* 0x000fe200000000ff */
[--C-:B------:R-:W-:Y:S01]  /*82e0*/  @P4 IMAD.MOV.U32 R7, RZ, RZ, R9.reuse ;  /* 0x000000ffff074224 */ /* 0x100fe200078e0009 */
[----:B------:R-:W-:Y:S01]  /*82f0*/  F2FP.F16.F32.PACK_AB R132, RZ, R132 ;  /* 0x00000084ff84723e */ /* 0x000fe200000000ff */
[-C--:B------:R-:W-:Y:S01]  /*8300*/  FMUL R108, R108, R136.reuse ;  /* 0x000000886c6c7220 */ /* 0x080fe20000400000 */
[----:B------:R-:W-:Y:S01]  /*8310*/  F2FP.F16.F32.PACK_AB R133, RZ, R133 ;  /* 0x00000085ff85723e */ /* 0x000fe200000000ff */
[-C--:B------:R-:W-:Y:S01]  /*8320*/  FMUL R109, R109, R136.reuse ;  /* 0x000000886d6d7220 */ /* 0x080fe20000400000 */
[----:B------:R0:W-:Y:S01]  /*8330*/  @P4 STG.E.U16 desc[UR36][R6.64+0x12], R125 ;  /* 0x0000127d06004986 */ /* 0x0001e2000c101524 */
[----:B------:R-:W-:Y:S01]  /*8340*/  ISETP.GT.AND P4, PT, R3, RZ, P0 ;  /* 0x000000ff0300720c */ /* 0x000fe20000784270 */
[----:B------:R-:W-:Y:S01]  /*8350*/  FMUL R110, R110, R136 ;  /* 0x000000886e6e7220 */ /* 0x000fe20000400000 */
[----:B------:R-:W-:Y:S01]  /*8360*/  F2FP.F16.F32.PACK_AB R134, RZ, R134 ;  /* 0x00000086ff86723e */ /* 0x000fe200000000ff */
[----:B------:R-:W-:Y:S01]  /*8370*/  @P2 STG.E.U16 desc[UR36][R4.64+0x10], R126 ;  /* 0x0000107e04002986 */ /* 0x000fe2000c101524 */
[----:B------:R-:W-:Y:S01]  /*8380*/  ISETP.GT.AND P2, PT, R10, 0x18, PT ;  /* 0x000000180a00780c */ /* 0x000fe20003f44270 */
[-C--:B------:R-:W-:Y:S01]  /*8390*/  FMUL R111, R111, R136.reuse ;  /* 0x000000886f6f7220 */ /* 0x080fe20000400000 */
[----:B------:R-:W-:Y:S01]  /*83a0*/  F2FP.F16.F32.PACK_AB R135, RZ, R135 ;  /* 0x00000087ff87723e */ /* 0x000fe200000000ff */
[----:B------:R-:W-:Y:S01]  /*83b0*/  @P3 STG.E.U16 desc[UR36][R4.64+0x12], R127 ;  /* 0x0000127f04003986 */ /* 0x000fe2000c101524 */
[----:B------:R-:W-:Y:S01]  /*83c0*/  ISETP.GT.AND P3, PT, R3, 0x8, P0 ;  /* 0x000000080300780c */ /* 0x000fe20000764270 */
[----:B------:R-:W-:Y:S01]  /*83d0*/  FMUL R112, R112, R136 ;  /* 0x0000008870707220 */ /* 0x000fe20000400000 */
[----:B------:R-:W-:Y:S01]  /*83e0*/  ISETP.GT.AND P0, PT, R10, 0x19, PT ;  /* 0x000000190a00780c */ /* 0x000fe20003f04270 */
[--C-:B0-----:R-:W-:Y:S01]  /*83f0*/  @P5 IMAD.MOV.U32 R6, RZ, RZ, R8.reuse ;  /* 0x000000ffff065224 */ /* 0x101fe200078e0008 */
[----:B------:R-:W-:Y:S01]  /*8400*/  F2FP.F16.F32.PACK_AB R104, RZ, R104 ;  /* 0x00000068ff68723e */ /* 0x000fe200000000ff */
[--C-:B------:R-:W-:Y:S01]  /*8410*/  @P5 IMAD.MOV.U32 R7, RZ, RZ, R9.reuse ;  /* 0x000000ffff075224 */ /* 0x100fe200078e0009 */
[----:B------:R-:W-:Y:S01]  /*8420*/  F2FP.F16.F32.PACK_AB R105, RZ, R105 ;  /* 0x00000069ff69723e */ /* 0x000fe200000000ff */
        /* <DEDUP_REMOVED lines=11> */
[----:B------:R-:W-:Y:S01]  /*84e0*/  FMUL R118, R118, R136 ;  /* 0x0000008876767220 */ /* 0x000fe20000400000 */
[----:B------:R-:W-:Y:S01]  /*84f0*/  F2FP.F16.F32.PACK_AB R110, RZ, R110 ;  /* 0x0000006eff6e723e */ /* 0x000fe200000000ff */
[----:B------:R-:W-:Y:S01]  /*8500*/  FMUL R119, R119, R136 ;  /* 0x0000008877777220 */ /* 0x000fe20000400000 */
[----:B------:R-:W-:Y:S01]  /*8510*/  F2FP.F16.F32.PACK_AB R111, RZ, R111 ;  /* 0x0000006fff6f723e */ /* 0x000fe200000000ff */
        /* <DEDUP_REMOVED lines=8> */
[C---:B------:R-:W-:Y:S01]  /*85a0*/  ISETP.GT.AND P4, PT, R3.reuse, RZ, P0 ;  /* 0x000000ff0300720c */ /* 0x040fe20000784270 */
[-C--:B------:R-:W-:Y:S01]  /*85b0*/  FMUL R90, R90, R136.reuse ;  /* 0x000000885a5a7220 */ /* 0x080fe20000400000 */
[----:B------:R-:W-:Y:S01]  /*85c0*/  F2FP.F16.F32.PACK_AB R115, RZ, R115 ;  /* 0x00000073ff73723e */ /* 0x000fe200000000ff */
[----:B------:R-:W-:Y:S01]  /*85d0*/  @P1 STG.E.U16 desc[UR36][R4.64+0x20], R130 ;  /* 0x0000208204001986 */ /* 0x000fe2000c101524 */
[----:B------:R-:W-:Y:S01]  /*85e0*/  ISETP.GT.AND P1, PT, R3, 0x8, P2 ;  /* 0x000000080300780c */ /* 0x000fe20001724270 */
[-C--:B------:R-:W-:Y:S01]  /*85f0*/  FMUL R91, R91, R136.reuse ;  /* 0x000000885b5b7220 */ /* 0x080fe20000400000 */
[----:B------:R-:W-:Y:S01]  /*8600*/  ISETP.GT.AND P2, PT, R10, 0x20, PT ;  /* 0x000000200a00780c */ /* 0x000fe20003f44270 */
        /* <DEDUP_REMOVED lines=232> */
[----:B0-----:R-:W-:Y:S01]  /*9490*/  @P5 IMAD.MOV.U32 R6, RZ, RZ, R8 ;  /* 0x000000ffff065224 */ /* 0x001fe200078e0008 */
[----:B------:R-:W-:Y:S01]  /*94a0*/  F2FP.F16.F32.PACK_AB R28, RZ, R28 ;  /* 0x0000001cff1c723e */ /* 0x000fe200000000ff */
[----:B------:R-:W-:Y:S01]  /*94b0*/  @P5 IMAD.MOV.U32 R7, RZ, RZ, R9 ;  /* 0x000000ffff075224 */ /* 0x000fe200078e0009 */
[----:B------:R-:W-:Y:S01]  /*94c0*/  F2FP.F16.F32.PACK_AB R29, RZ, R29 ;  /* 0x0000001dff1d723e */ /* 0x000fe200000000ff */
[----:B------:R-:W-:Y:S01]  /*94d0*/  FMUL R37, R37, R136 ;  /* 0x0000008825257220 */ /* 0x000fe20000400000 */
[----:B------:R-:W-:Y:S01]  /*94e0*/  F2FP.F16.F32.PACK_AB R30, RZ, R30 ;  /* 0x0000001eff1e723e */ /* 0x000fe200000000ff */
[-C--:B------:R-:W-:Y:S01]  /*94f0*/  FMUL R38, R38, R136.reuse ;  /* 0x0000008826267220 */ /* 0x080fe20000400000 */
[----:B------:R0:W-:Y:S01]  /*9500*/  @P5 STG.E.U16 desc[UR36][R6.64+0x90], R92 ;  /* 0x0000905c06005986 */ /* 0x0001e2000c101524 */
[----:B------:R-:W-:Y:S01]  /*9510*/  ISETP.GT.AND P5, PT, R3, RZ, P2 ;  /* 0x000000ff0300720c */ /* 0x000fe200017a4270 */
[----:B------:R-:W-:Y:S01]  /*9520*/  FMUL R39, R39, R136 ;  /* 0x0000008827277220 */ /* 0x000fe20000400000 */
[----:B------:R-:W-:-:S02]  /*9530*/  F2FP.F16.F32.PACK_AB R31, RZ, R31 ;  /* 0x0000001fff1f723e */ /* 0x000fc400000000ff */
[----:B------:R-:W-:Y:S02]  /*9540*/  F2FP.F16.F32.PACK_AB R32, RZ, R32 ;  /* 0x00000020ff20723e */ /* 0x000fe400000000ff */
[----:B------:R-:W-:Y:S02]  /*9550*/  F2FP.F16.F32.PACK_AB R33, RZ, R33 ;  /* 0x00000021ff21723e */ /* 0x000fe400000000ff */
[----:B------:R-:W-:Y:S02]  /*9560*/  F2FP.F16.F32.PACK_AB R34, RZ, R34 ;  /* 0x00000022ff22723e */ /* 0x000fe400000000ff */
[----:B------:R-:W-:Y:S01]  /*9570*/  F2FP.F16.F32.PACK_AB R35, RZ, R35 ;  /* 0x00000023ff23723e */ /* 0x000fe200000000ff */
[----:B0-----:R-:W-:Y:S01]  /*9580*/  @P4 IMAD.MOV.U32 R6, RZ, RZ, R8 ;  /* 0x000000ffff064224 */ /* 0x001fe200078e0008 */
[----:B------:R-:W-:Y:S01]  /*9590*/  F2FP.F16.F32.PACK_AB R36, RZ, R36 ;  /* 0x00000024ff24723e */ /* 0x000fe200000000ff */
[----:B------:R-:W-:Y:S01]  /*95a0*/  @P4 IMAD.MOV.U32 R7, RZ, RZ, R9 ;  /* 0x000000ffff074224 */ /* 0x000fe200078e0009 */
[----:B------:R-:W-:-:S02]  /*95b0*/  F2FP.F16.F32.PACK_AB R37, RZ, R37 ;  /* 0x00000025ff25723e */ /* 0x000fc400000000ff */
[----:B------:R-:W-:Y:S02]  /*95c0*/  F2FP.F16.F32.PACK_AB R38, RZ, R38 ;  /* 0x00000026ff26723e */ /* 0x000fe400000000ff */
[----:B------:R0:W-:Y:S01]  /*95d0*/  @P4 STG.E.U16 desc[UR36][R6.64+0x92], R93 ;  /* 0x0000925d06004986 */ /* 0x0001e2000c101524 */
[C---:B------:R-:W-:Y:S02]  /*95e0*/  ISETP.GT.AND P4, PT, R3.reuse, RZ, P0 ;  /* 0x000000ff0300720c */ /* 0x040fe40000784270 */
[----:B------:R-:W-:Y:S01]  /*95f0*/  F2FP.F16.F32.PACK_AB R39, RZ, R39 ;  /* 0x00000027ff27723e */ /* 0x000fe200000000ff */
[----:B------:R-:W-:Y:S01]  /*9600*/  @P1 STG.E.U16 desc[UR36][R4.64+0x90], R94 ;  /* 0x0000905e04001986 */ /* 0x000fe2000c101524 */
[C---:B------:R-:W-:Y:S02]  /*9610*/  ISETP.GT.AND P1, PT, R3.reuse, 0x8, P2 ;  /* 0x000000080300780c */ /* 0x040fe40001724270 */
[----:B------:R-:W-:Y:S01]  /*9620*/  ISETP.GT.AND P2, PT, R10, 0x58, PT ;  /* 0x000000580a00780c */ /* 0x000fe20003f44270 */
[----:B------:R-:W-:Y:S01]  /*9630*/  @P3 STG.E.U16 desc[UR36][R4.64+0x92], R95 ;  /* 0x0000925f04003986 */ /* 0x000fe2000c101524 */
[----:B------:R-:W-:-:S02]  /*9640*/  ISETP.GT.AND P3, PT, R3, 0x8, P0 ;  /* 0x000000080300780c */ /* 0x000fc40000764270 */
[----:B------:R-:W-:Y:S01]  /*9650*/  ISETP.GT.AND P0, PT, R10, 0x59, PT ;  /* 0x000000590a00780c */ /* 0x000fe20003f04270 */
[----:B0-----:R-:W-:Y:S02]  /*9660*/  @P5 IMAD.MOV.U32 R6, RZ, RZ, R8 ;  /* 0x000000ffff065224 */ /* 0x001fe400078e0008 */
[----:B------:R-:W-:-:S05]  /*9670*/  @P5 IMAD.MOV.U32 R7, RZ, RZ, R9 ;  /* 0x000000ffff075224 */ /* 0x000fca00078e0009 */
[----:B------:R0:W-:Y:S01]  /*9680*/  @P5 STG.E.U16 desc[UR36][R6.64+0xa0], R96 ;  /* 0x0000a06006005986 */ /* 0x0001e2000c101524 */
[----:B------:R-:W-:Y:S01]  /*9690*/  ISETP.GT.AND P5, PT, R3, RZ, P2 ;  /* 0x000000ff0300720c */ /* 0x000fe200017a4270 */
[----:B0-----:R-:W-:Y:S02]  /*96a0*/  @P4 IMAD.MOV.U32 R6, RZ, RZ, R8 ;  /* 0x000000ffff064224 */ /* 0x001fe400078e0008 */
[----:B------:R-:W-:-:S05]  /*96b0*/  @P4 IMAD.MOV.U32 R7, RZ, RZ, R9 ;  /* 0x000000ffff074224 */ /* 0x000fca00078e0009 */
[----:B------:R0:W-:Y:S01]  /*96c0*/  @P4 STG.E.U16 desc[UR36][R6.64+0xa2], R97 ;  /* 0x0000a26106004986 */ /* 0x0001e2000c101524 */
[----:B------:R-:W-:-:S03]  /*96d0*/  ISETP.GT.AND P4, PT, R3, RZ, P0 ;  /* 0x000000ff0300720c */ /* 0x000fc60000784270 */
[----:B------:R-:W-:Y:S01]  /*96e0*/  @P1 STG.E.U16 desc[UR36][R4.64+0xa0], R98 ;  /* 0x0000a06204001986 */ /* 0x000fe2000c101524 */
[C---:B------:R-:W-:Y:S02]  /*96f0*/  ISETP.GT.AND P1, PT, R3.reuse, 0x8, P2 ;  /* 0x000000080300780c */ /* 0x040fe40001724270 */
[C---:B------:R-:W-:Y:S01]  /*9700*/  ISETP.GT.AND P2, PT, R10.reuse, 0x60, PT ;  /* 0x000000600a00780c */ /* 0x040fe20003f44270 */
[----:B------:R-:W-:Y:S01]  /*9710*/  @P3 STG.E.U16 desc[UR36][R4.64+0xa2], R99 ;  /* 0x0000a26304003986 */ /* 0x000fe2000c101524 */
[----:B------:R-:W-:Y:S02]  /*9720*/  ISETP.GT.AND P3, PT, R3, 0x8, P0 ;  /* 0x000000080300780c */ /* 0x000fe40000764270 */
        /* <DEDUP_REMOVED lines=144> */
[C---:B------:R-:W-:Y:S02]  /*a030*/  ISETP.GT.AND P5, PT, R3.reuse, RZ, P2 ;  /* 0x000000ff0300720c */ /* 0x040fe400017a4270 */
[----:B------:R-:W-:Y:S01]  /*a040*/  ISETP.GT.AND P2, PT, R3, 0x8, P2 ;  /* 0x000000080300780c */ /* 0x000fe20001744270 */
[----:B0-----:R-:W-:Y:S02]  /*a050*/  @P4 IMAD.MOV.U32 R6, RZ, RZ, R8 ;  /* 0x000000ffff064224 */ /* 0x001fe400078e0008 */
[----:B------:R-:W-:-:S05]  /*a060*/  @P4 IMAD.MOV.U32 R7, RZ, RZ, R9 ;  /* 0x000000ffff074224 */ /* 0x000fca00078e0009 */
[----:B------:R0:W-:Y:S01]  /*a070*/  @P4 STG.E.U16 desc[UR36][R6.64+0x152], R45 ;  /* 0x0001522d06004986 */ /* 0x0001e2000c101524 */
[C---:B------:R-:W-:Y:S02]  /*a080*/  ISETP.GT.AND P4, PT, R3.reuse, RZ, P0 ;  /* 0x000000ff0300720c */ /* 0x040fe40000784270 */
[----:B------:R-:W-:Y:S01]  /*a090*/  ISETP.GT.AND P0, PT, R3, 0x8, P0 ;  /* 0x000000080300780c */ /* 0x000fe20000704270 */
[----:B------:R-:W-:Y:S01]  /*a0a0*/  @P1 STG.E.U16 desc[UR36][R4.64+0x150], R46 ;  /* 0x0001502e04001986 */ /* 0x000fe2000c101524 */
[----:B------:R-:W-:-:S03]  /*a0b0*/  ISETP.GT.AND P1, PT, R10, 0xb9, PT ;  /* 0x000000b90a00780c */ /* 0x000fc60003f24270 */
[----:B------:R-:W-:Y:S01]  /*a0c0*/  @P3 STG.E.U16 desc[UR36][R4.64+0x152], R47 ;  /* 0x0001522f04003986 */ /* 0x000fe2000c101524 */
        /* <DEDUP_REMOVED lines=14> */
[----:B------:R-:W-:-:S05]  /*a1b0*/  ISETP.GT.AND P0, PT, R10, 0xc1, PT ;  /* 0x000000c10a00780c */ /* 0x000fca0003f04270 */
        /* <DEDUP_REMOVED lines=8> */
[----:B------:R-:W-:-:S03]  /*a240*/  ISETP.GT.AND P5, PT, R3, RZ, P0 ;  /* 0x000000ff0300720c */ /* 0x000fc600007a4270 */
[----:B------:R-:W-:Y:S04]  /*a250*/  @P3 STG.E.U16 desc[UR36][R4.64+0x170], R54 ;  /* 0x0001703604003986 */ /* 0x000fe8000c101524 */
[----:B------:R-:W-:Y:S01]  /*a260*/  @P1 STG.E.U16 desc[UR36][R4.64+0x172], R55 ;  /* 0x0001723704001986 */ /* 0x000fe2000c101524 */
[C---:B------:R-:W-:Y:S02]  /*a270*/  ISETP.GT.AND P1, PT, R3.reuse, 0x8, P0 ;  /* 0x000000080300780c */ /* 0x040fe40000724270 */
[----:B------:R-:W-:Y:S01]  /*a280*/  ISETP.GT.AND P0, PT, R10, 0xc9, PT ;  /* 0x000000c90a00780c */ /* 0x000fe20003f04270 */
[----:B0-----:R-:W-:Y:S02]  /*a290*/  @P4 IMAD.MOV.U32 R6, RZ, RZ, R8 ;  /* 0x000000ffff064224 */ /* 0x001fe400078e0008 */
[----:B------:R-:W-:Y:S01]  /*a2a0*/  @P4 IMAD.MOV.U32 R7, RZ, RZ, R9 ;  /* 0x000000ffff074224 */ /* 0x000fe200078e0009 */
[----:B------:R-:W-:-:S04]  /*a2b0*/  ISETP.GT.AND P3, PT, R3, RZ, P0 ;  /* 0x000000ff0300720c */ /* 0x000fc80000764270 */
[----:B------:R0:W-:Y:S01]  /*a2c0*/  @P4 STG.E.U16 desc[UR36][R6.64+0x180], R24 ;  /* 0x0001801806004986 */ /* 0x0001e2000c101524 */
[----:B------:R-:W-:Y:S01]  /*a2d0*/  ISETP.GT.AND P4, PT, R10, 0xc8, PT ;  /* 0x000000c80a00780c */ /* 0x000fe20003f84270 */
        /* <DEDUP_REMOVED lines=12> */
[----:B------:R-:W-:Y:S02]  /*a3a0*/  ISETP.GT.AND P5, PT, R3, 0x8, P0 ;  /* 0x000000080300780c */ /* 0x000fe400007a4270 */
[----:B------:R-:W-:Y:S01]  /*a3b0*/  ISETP.GT.AND P0, PT, R10, 0xd1, PT ;  /* 0x000000d10a00780c */ /* 0x000fe20003f04270 */
[----:B0-----:R-:W-:Y:S02]  /*a3c0*/  @P3 IMAD.MOV.U32 R6, RZ, RZ, R8 ;  /* 0x000000ffff063224 */ /* 0x001fe400078e0008 */
[----:B------:R-:W-:-:S05]  /*a3d0*/  @P3 IMAD.MOV.U32 R7, RZ, RZ, R9 ;  /* 0x000000ffff073224 */ /* 0x000fca00078e0009 */
[----:B------:R0:W-:Y:S01]  /*a3e0*/  @P3 STG.E.U16 desc[UR36][R6.64+0x192], R29 ;  /* 0x0001921d06003986 */ /* 0x0001e2000c101524 */
[----:B------:R-:W-:-:S03]  /*a3f0*/  ISETP.GT.AND P3, PT, R10, 0xd0, PT ;  /* 0x000000d00a00780c */ /* 0x000fc60003f64270 */
[----:B------:R-:W-:Y:S01]  /*a400*/  @P4 STG.E.U16 desc[UR36][R4.64+0x190], R30 ;  /* 0x0001901e04004986 */ /* 0x000fe2000c101524 */
[C---:B------:R-:W-:Y:S02]  /*a410*/  ISETP.GT.AND P4, PT, R3.reuse, RZ, P3 ;  /* 0x000000ff0300720c */ /* 0x040fe40001f84270 */
[C---:B------:R-:W-:Y:S01]  /*a420*/  ISETP.GT.AND P3, PT, R3.reuse, 0x8, P3 ;  /* 0x000000080300780c */ /* 0x040fe20001f64270 */
[----:B------:R-:W-:Y:S01]  /*a430*/  @P5 STG.E.U16 desc[UR36][R4.64+0x192], R31 ;  /* 0x0001921f04005986 */ /* 0x000fe2000c101524 */
[C---:B------:R-:W-:Y:S02]  /*a440*/  ISETP.GT.AND P5, PT, R3.reuse, RZ, P0 ;  /* 0x000000ff0300720c */ /* 0x040fe400007a4270 */
[----:B------:R-:W-:-:S07]  /*a450*/  ISETP.GT.AND P0, PT, R3, 0x8, P0 ;  /* 0x000000080300780c */ /* 0x000fce0000704270 */
        /* <DEDUP_REMOVED lines=10> */
[----:B------:R-:W-:Y:S04]  /*a500*/  @P3 STG.E.U16 desc[UR36][R4.64+0x1a0], R34 ;  /* 0x0001a02204003986 */ /* 0x000fe8000c101524 */
[----:B------:R-:W-:Y:S06]  /*a510*/  @P0 STG.E.U16 desc[UR36][R4.64+0x1a2], R35 ;  /* 0x0001a22304000986 */ /* 0x000fec000c101524 */
[----:B0-----:R-:W-:-:S02]  /*a520*/  @P5 IMAD.MOV.U32 R6, RZ, RZ, R8 ;  /* 0x000000ffff065224 */ /* 0x001fc400078e0008 */
[----:B------:R-:W-:-:S05]  /*a530*/  @P5 IMAD.MOV.U32 R7, RZ, RZ, R9 ;  /* 0x000000ffff075224 */ /* 0x000fca00078e0009 */
[----:B------:R0:W-:Y:S04]  /*a540*/  @P5 STG.E.U16 desc[UR36][R6.64+0x1b0], R36 ;  /* 0x0001b02406005986 */ /* 0x0001e8000c101524 */
[----:B------:R1:W-:Y:S04]  /*a550*/  @P4 STG.E.U16 desc[UR36][R8.64+0x1b2], R37 ;  /* 0x0001b22508004986 */ /* 0x0003e8000c101524 */
[----:B------:R1:W-:Y:S01]  /*a560*/  @P2 STG.E.U16 desc[UR36][R4.64+0x1b0], R38 ;  /* 0x0001b02604002986 */ /* 0x0003e2000c101524 */
[----:B0-----:R-:W-:Y:S02]  /*a570*/  @P1 IMAD.MOV.U32 R6, RZ, RZ, R4 ;  /* 0x000000ffff061224 */ /* 0x001fe400078e0004 */
[----:B------:R-:W-:-:S05]  /*a580*/  @P1 IMAD.MOV.U32 R7, RZ, RZ, R5 ;  /* 0x000000ffff071224 */ /* 0x000fca00078e0005 */
[----:B------:R1:W-:Y:S02]  /*a590*/  @P1 STG.E.U16 desc[UR36][R6.64+0x1b2], R39 ;  /* 0x0001b22706001986 */ /* 0x0003e4000c101524 */
.L_x_254:
[----:B------:R-:W-:Y:S05]  /*a5a0*/  BSYNC B0 ;  /* 0x0000000000007941 */ /* 0x000fea0003800000 */
.L_x_32:
[----:B------:R-:W-:Y:S01]  /*a5b0*/  ULDC UR4, c[0x0][0xc] ;  /* 0x0000030000047ab9 */ /* 0x000fe20000000800 */
[----:B------:R-:W-:Y:S01]  /*a5c0*/  ULDC UR5, c[0x0][0x10] ;  /* 0x0000040000057ab9 */ /* 0x000fe20000000800 */
[----:B------:R-:W0:Y:S01]  /*a5d0*/  LDC R3, c[0x0][0x14] ;  /* 0x00000500ff037b82 */ /* 0x000e220000000800 */
[----:B------:R-:W-:Y:S01]  /*a5e0*/  UIMAD.WIDE.U32 UR4, UR4, UR5, URZ ;  /* 0x00000005040472a5 */ /* 0x000fe2000f8e003f */
[----:B-----5:R-:W-:Y:S02]  /*a5f0*/  IMAD.MOV.U32 R141, RZ, RZ, -0x1 ;  /* 0xffffffffff8d7424 */ /* 0x020fe400078e00ff */
[----:B------:R-:W-:-:S03]  /*a600*/  IMAD.MOV.U32 R139, RZ, RZ, -0x1 ;  /* 0xffffffffff8b7424 */ /* 0x000fc600078e00ff */
[----:B0-----:R-:W-:-:S04]  /*a610*/  IMAD.WIDE.U32 R16, R3, UR4, R16 ;  /* 0x0000000403107c25 */ /* 0x001fc8000f8e0010 */
[----:B------:R-:W-:Y:S01]  /*a620*/  IMAD R3, R3, UR5, RZ ;  /* 0x0000000503037c24 */ /* 0x000fe2000f8e02ff */
[----:B------:R-:W-:Y:S02]  /*a630*/  ULDC.64 UR4, c[0x0][0x650] ;  /* 0x0001940000047ab9 */ /* 0x000fe40000000a00 */
[----:B------:R-:W-:Y:S01]  /*a640*/  ISETP.GE.U32.AND P0, PT, R16, UR4, PT ;  /* 0x0000000410007c0c */ /* 0x000fe2000bf06070 */
[--C-:B------:R-:W-:Y:S01]  /*a650*/  IMAD.IADD R17, R17, 0x1, R3.reuse ;  /* 0x0000000111117824 */ /* 0x100fe200078e0203 */
[----:B------:R-:W-:-:S04]  /*a660*/  PRMT R3, RZ, 0x7610, R3 ;  /* 0x00007610ff037816 */ /* 0x000fc80000000003 */
[----:B------:R-:W-:-:S13]  /*a670*/  ISETP.GE.U32.AND.EX P0, PT, R17, UR5, PT, P0 ;  /* 0x0000000511007c0c */ /* 0x000fda000bf06100 */
[----:B------:R-:W-:Y:S05]  /*a680*/  @P0 BRA `(.L_x_255) ;  /* 0x0000000400640947 */ /* 0x000fea0003800000 */
[----:B----4-:R-:W0:Y:S01]  /*a690*/  S2R R12, SR_CTAID.X ;  /* 0x00000000000c7919 */ /* 0x010e220000002500 */
[----:B------:R-:W4:Y:S01]  /*a6a0*/  LDC.64 R10, c[0x0][0x628] ;  /* 0x00018a00ff0a7b82 */ /* 0x000f220000000a00 */
[----:B------:R-:W-:Y:S01]  /*a6b0*/  ULDC UR4, c[0x0][0x150] ;  /* 0x0000540000047ab9 */ /* 0x000fe20000000800 */
[----:B-1----:R-:W-:Y:S01]  /*a6c0*/  IMAD.MOV.U32 R8, RZ, RZ, R16 ;  /* 0x000000ffff087224 */ /* 0x002fe200078e0010 */
[----:B------:R-:W1:Y:S01]  /*a6d0*/  S2R R24, SR_CTAID.Y ;  /* 0x0000000000187919 */ /* 0x000e620000002600 */
[----:B------:R-:W-:-:S04]  /*a6e0*/  IMAD.MOV.U32 R9, RZ, RZ, R17 ;  /* 0x000000ffff097224 */ /* 0x000fc800078e0011 */
[----:B------:R-:W1:Y:S08]  /*a6f0*/  LDC R21, c[0x0][0x144] ;  /* 0x00005100ff157b82 */ /* 0x000e700000000800 */
[----:B------:R-:W1:Y:S08]  /*a700*/  LDC R0, c[0x0][0x630] ;  /* 0x00018c00ff007b82 */ /* 0x000e700000000800 */
[----:B------:R-:W1:Y:S01]  /*a710*/  LDC.64 R14, c[0x0][0x620] ;  /* 0x00018800ff0e7b82 */ /* 0x000e620000000a00 */
[----:B----4-:R-:W-:-:S04]  /*a720*/  ISETP.NE.U32.AND P0, PT, R10, RZ, PT ;  /* 0x000000ff0a00720c */ /* 0x010fc80003f05070 */
[----:B------:R-:W-:Y:S02]  /*a730*/  ISETP.NE.AND.EX P0, PT, R11, RZ, PT, P0 ;  /* 0x000000ff0b00720c */ /* 0x000fe40003f05300 */
[----:B0-----:R-:W-:-:S05]  /*a740*/  I2FP.F32.U32 R3, R12 ;  /* 0x0000000c00037245 */ /* 0x001fca0000201000 */
[----:B------:R-:W-:-:S04]  /*a750*/  FMUL R3, R3, UR4 ;  /* 0x0000000403037c20 */ /* 0x000fc80008400000 */
[----:B------:R0:W4:Y:S02]  /*a760*/  F2I.U32.TRUNC.NTZ R20, R3 ;  /* 0x0000000300147305 */ /* 0x000124000020f000 */
[----:B------:R-:W-:Y:S05]  /*a770*/  @!P0 BRA `(.L_x_256) ;  /* 0x0000000000288947 */ /* 0x000fea0003800000 */
[----:B0-----:R-:W0:Y:S02]  /*a780*/  LDC R3, c[0x0][0x634] ;  /* 0x00018d00ff037b82 */ /* 0x001e240000000800 */
[----:B0-----:R-:W-:-:S05]  /*a790*/  IADD3 R3, P0, R16, R3, RZ ;  /* 0x0000000310037210 */ /* 0x001fca0007f1e0ff */
[----:B------:R-:W-:-:S04]  /*a7a0*/  IMAD.X R13, RZ, RZ, R17, P0 ;  /* 0x000000ffff0d7224 */ /* 0x000fc800000e0611 */
[----:B--23--:R-:W-:-:S04]  /*a7b0*/  IMAD.WIDE.U32 R4, R13, R10, RZ ;  /* 0x0000000a0d047225 */ /* 0x00cfc800078e00ff */
[----:B------:R-:W-:-:S04]  /*a7c0*/  IMAD.WIDE.U32 R6, P0, R3, R11, R4 ;  /* 0x0000000b03067225 */ /* 0x000fc80007800004 */
[----:B------:R-:W-:-:S04]  /*a7d0*/  IMAD.WIDE.U32 R4, R3, R10, RZ ;  /* 0x0000000a03047225 */ /* 0x000fc800078e00ff */
[----:B------:R-:W-:Y:S01]  /*a7e0*/  IMAD.X R9, RZ, RZ, RZ, P0 ;  /* 0x000000ffff097224 */ /* 0x000fe200000e06ff */
[----:B------:R-:W-:Y:S01]  /*a7f0*/  IADD3 RZ, P0, R5, R6, RZ ;  /* 0x0000000605ff7210 */ /* 0x000fe20007f1e0ff */
[----:B------:R-:W-:-:S04]  /*a800*/  IMAD.MOV.U32 R8, RZ, RZ, R7 ;  /* 0x000000ffff087224 */ /* 0x000fc800078e0007 */
[----:B------:R-:W-:-:S08]  /*a810*/  IMAD.WIDE.U32.X R8, R13, R11, R8, P0 ;  /* 0x0000000b0d087225 */ /* 0x000fd000000e0408 */
.L_x_256:
[----:B------:R-:W5:Y:S01]  /*a820*/  LDC.64 R28, c[0x0][0x640] ;  /* 0x00019000ff1c7b82 */ /* 0x000f620000000a00 */
[-CC-:B-1----:R-:W-:Y:S01]  /*a830*/  SHF.R.U64 R139, R8, R0.reuse, R9.reuse ;  /* 0x00000000088b7219 */ /* 0x182fe20000001209 */
[----:B----4-:R-:W-:Y:S01]  /*a840*/  IMAD.MOV R20, RZ, RZ, -R20 ;  /* 0x000000ffff147224 */ /* 0x010fe200078e0a14 */
[----:B------:R-:W-:Y:S01]  /*a850*/  SHF.R.U32.HI R0, RZ, R0, R9 ;  /* 0x00000000ff007219 */ /* 0x000fe20000011609 */
[----:B------:R-:W-:Y:S01]  /*a860*/  ULDC UR4, c[0x0][0x154] ;  /* 0x0000550000047ab9 */ /* 0x000fe20000000800 */
[----:B0-----:R-:W-:Y:S01]  /*a870*/  IADD3 R3, P0, RZ, -R139, RZ ;  /* 0x8000008bff037210 */ /* 0x001fe20007f1e0ff */
[----:B------:R-:W-:Y:S02]  /*a880*/  IMAD R21, R21, R20, R12 ;  /* 0x0000001415157224 */ /* 0x000fe400078e020c */
[----:B------:R-:W0:Y:S01]  /*a890*/  LDC R6, c[0x0][0x618] ;  /* 0x00018600ff067b82 */ /* 0x000e220000000800 */
[----:B------:R-:W-:Y:S02]  /*a8a0*/  IMAD.MOV.U32 R7, RZ, RZ, 0x1 ;  /* 0x00000001ff077424 */ /* 0x000fe400078e00ff */
[----:B--23--:R-:W-:-:S04]  /*a8b0*/  IMAD.X R5, RZ, RZ, ~R0, P0 ;  /* 0x000000ffff057224 */ /* 0x00cfc800000e0e00 */
[-C--:B------:R-:W-:Y:S01]  /*a8c0*/  IMAD R0, R5, R14.reuse, RZ ;  /* 0x0000000e05007224 */ /* 0x080fe200078e02ff */
[----:B------:R-:W1:Y:S01]  /*a8d0*/  LDC R8, c[0x0][0x608] ;  /* 0x00018200ff087b82 */ /* 0x000e620000000800 */
[----:B------:R-:W-:-:S04]  /*a8e0*/  IMAD.WIDE.U32 R4, R3, R14, R16 ;  /* 0x0000000e03047225 */ /* 0x000fc800078e0010 */
[----:B------:R-:W-:Y:S01]  /*a8f0*/  IMAD R3, R3, R15, R0 ;  /* 0x0000000f03037224 */ /* 0x000fe200078e0200 */
[----:B------:R-:W-:Y:S02]  /*a900*/  I2FP.F32.U32 R0, R24 ;  /* 0x0000001800007245 */ /* 0x000fe40000201000 */
[----:B------:R-:W2:Y:S01]  /*a910*/  LDC R26, c[0x0][0x658] ;  /* 0x00019600ff1a7b82 */ /* 0x000ea20000000800 */
[----:B------:R-:W-:Y:S01]  /*a920*/  IMAD.IADD R3, R5, 0x1, R3 ;  /* 0x0000000105037824 */ /* 0x000fe200078e0203 */
[----:B-----5:R-:W-:Y:S01]  /*a930*/  ISETP.NE.U32.AND P0, PT, R28, RZ, PT ;  /* 0x000000ff1c00720c */ /* 0x020fe20003f05070 */
[----:B------:R-:W-:Y:S01]  /*a940*/  FMUL R0, R0, UR4 ;  /* 0x0000000400007c20 */ /* 0x000fe20008400000 */
[----:B------:R-:W-:Y:S02]  /*a950*/  IMAD.MOV.U32 R5, RZ, RZ, -0x1 ;  /* 0xffffffffff057424 */ /* 0x000fe400078e00ff */
[----:B------:R-:W-:Y:S01]  /*a960*/  ISETP.NE.AND.EX P0, PT, R29, RZ, PT, P0 ;  /* 0x000000ff1d00720c */ /* 0x000fe20003f05300 */
[----:B------:R3:W4:Y:S01]  /*a970*/  F2I.U32.TRUNC.NTZ R13, R0 ;  /* 0x00000000000d7305 */ /* 0x000722000020f000 */
[----:B------:R-:W3:Y:S01]  /*a980*/  LDC R15, c[0x0][0x148] ;  /* 0x00005200ff0f7b82 */ /* 0x000ee20000000800 */
[----:B0-----:R-:W-:-:S02]  /*a990*/  SHF.R.U64 R12, R4, R6, R3 ;  /* 0x00000006040c7219 */ /* 0x001fc40000001203 */
[----:B------:R-:W-:-:S05]  /*a9a0*/  SHF.R.U32.HI R3, RZ, R6, R3 ;  /* 0x00000006ff037219 */ /* 0x000fca0000011603 */
[----:B------:R-:W0:Y:S01]  /*a9b0*/  LDC R20, c[0x0][0x600] ;  /* 0x00018000ff147b82 */ /* 0x000e220000000800 */
[-CC-:B-1----:R-:W-:Y:S02]  /*a9c0*/  SHF.R.U64 R10, R12, R8.reuse, R3.reuse ;  /* 0x000000080c0a7219 */ /* 0x182fe40000001203 */
[----:B------:R-:W-:-:S05]  /*a9d0*/  SHF.R.U32.HI R3, RZ, R8, R3 ;  /* 0x00000008ff037219 */ /* 0x000fca0000011603 */
[----:B------:R-:W1:Y:S01]  /*a9e0*/  LDC R27, c[0x0][0x648] ;  /* 0x00019200ff1b7b82 */ /* 0x000e620000000800 */
[-C--:B--2---:R-:W-:Y:S02]  /*a9f0*/  SHF.L.U32 R4, R5, R26.reuse, RZ ;  /* 0x0000001a05047219 */ /* 0x084fe400000006ff */
[-CC-:B------:R-:W-:Y:S02]  /*aa00*/  SHF.R.U64 R14, R10, R26.reuse, R3.reuse ;  /* 0x0000001a0a0e7219 */ /* 0x180fe40000001203 */
[----:B------:R-:W-:Y:S02]  /*aa10*/  SHF.R.U32.HI R5, RZ, R26, R3 ;  /* 0x0000001aff057219 */ /* 0x000fe40000011603 */
[----:B------:R-:W-:Y:S01]  /*aa20*/  LOP3.LUT R25, RZ, R4, RZ, 0x33, !PT ;  /* 0x00000004ff197212 */ /* 0x000fe200078e33ff */
[----:B------:R-:W2:Y:S01]  /*aa30*/  LDC R30, c[0x0][0x638] ;  /* 0x00018e00ff1e7b82 */ /* 0x000ea20000000800 */
[----:B------:R-:W-:Y:S01]  /*aa40*/  SHF.L.U32 R26, R7, R26, RZ ;  /* 0x0000001a071a7219 */ /* 0x000fe200000006ff */
[----:B------:R-:W-:-:S06]  /*aa50*/  IMAD.MOV.U32 R4, RZ, RZ, R14 ;  /* 0x000000ffff047224 */ /* 0x000fcc00078e000e */
[----:B------:R-:W0:Y:S01]  /*aa60*/  LDC R31, c[0x0][0x610] ;  /* 0x00018400ff1f7b82 */ /* 0x000e220000000800 */
[----:B----4-:R-:W-:Y:S05]  /*aa70*/  @!P0 BRA `(.L_x_257) ;  /* 0x0000000000288947 */ /* 0x010fea0003800000 */
        /* <DEDUP_REMOVED lines=10> */
.L_x_257:
[----:B------:R-:W-:Y:S01]  /*ab20*/  ISETP.NE.AND P0, PT, R2, 0x1, PT ;  /* 0x000000010200780c */ /* 0x000fe20003f05270 */
[----:B0-----:R-:W-:Y:S01]  /*ab30*/  VIADD R7, R20, 0xffffffff ;  /* 0xffffffff14077836 */ /* 0x001fe20000000000 */
[----:B-1-3--:R-:W-:Y:S01]  /*ab40*/  SHF.R.U64 R0, R4, R27, R5 ;  /* 0x0000001b04007219 */ /* 0x00afe20000001205 */
[----:B------:R-:W-:Y:S01]  /*ab50*/  IMAD.MOV R13, RZ, RZ, -R13 ;  /* 0x000000ffff0d7224 */ /* 0x000fe200078e0a0d */
[----:B------:R-:W-:Y:S01]  /*ab60*/  LOP3.LUT R5, R10, R25, RZ, 0xc0, !PT ;  /* 0x000000190a057212 */ /* 0x000fe200078ec0ff */
[----:B------:R-:W-:Y:S01]  /*ab70*/  IMAD.MOV.U32 R4, RZ, RZ, 0x1 ;  /* 0x00000001ff047424 */ /* 0x000fe200078e00ff */
[----:B------:R-:W-:Y:S01]  /*ab80*/  LOP3.LUT R12, R12, R7, RZ, 0xc0, !PT ;  /* 0x000000070c0c7212 */ /* 0x000fe200078ec0ff */
[----:B------:R-:W-:Y:S02]  /*ab90*/  IMAD.MOV R3, RZ, RZ, -R0 ;  /* 0x000000ffff037224 */ /* 0x000fe400078e0a00 */
[----:B------:R-:W-:Y:S02]  /*aba0*/  IMAD R0, R26, R0, R5 ;  /* 0x000000001a007224 */ /* 0x000fe400078e0205 */
[----:B--2---:R-:W-:-:S02]  /*abb0*/  IMAD R3, R3, R30, R14 ;  /* 0x0000001e03037224 */ /* 0x004fc400078e020e */
[----:B------:R-:W-:Y:S02]  /*abc0*/  @P0 IMAD R21, R15, R13, R24 ;  /* 0x0000000d0f150224 */ /* 0x000fe400078e0218 */
[----:B------:R-:W-:Y:S01]  /*abd0*/  IMAD R5, R3, R20, R12 ;  /* 0x0000001403057224 */ /* 0x000fe200078e020c */
[----:B------:R-:W-:Y:S01]  /*abe0*/  PRMT R3, R4, 0x7610, R3 ;  /* 0x0000761004037816 */ /* 0x000fe20000000003 */
[----:B------:R-:W-:-:S05]  /*abf0*/  IMAD R0, R0, R31, R21 ;  /* 0x0000001f00007224 */ /* 0x000fca00078e0215 */
[----:B------:R-:W-:Y:S02]  /*ac00*/  SEL R141, R5, R0, !P0 ;  /* 0x00000000058d7207 */ /* 0x000fe40004000000 */
[----:B------:R-:W-:-:S07]  /*ac10*/  SEL R0, R0, R5, !P0 ;  /* 0x0000000500007207 */ /* 0x000fce0004000000 */
.L_x_255:
[----:B------:R-:W-:Y:S01]  /*ac20*/  LOP3.LUT P0, RZ, R3, 0xff, RZ, 0xc0, !PT ;  /* 0x000000ff03ff7812 */ /* 0x000fe2000780c0ff */
[----:B------:R-:W-:-:S12]  /*ac30*/  IMAD.MOV.U32 R138, RZ, RZ, R0 ;  /* 0x000000ffff8a7224 */ /* 0x000fd800078e0000 */
[----:B------:R-:W-:Y:S05]  /*ac40*/  @P0 BRA `(.L_x_258) ;  /* 0xffffff6400700947 */ /* 0x000fea000383ffff */
[----:B------:R-:W-:Y:S05]  /*ac50*/  EXIT ;  /* 0x000000000000794d */ /* 0x000fea0003800000 */
.L_x_7:
[----:B0-----:R-:W-:Y:S01]  /*ac60*/  ULDC.64 UR4, c[0x0][0x650] ;  /* 0x0001940000047ab9 */ /* 0x001fe20000000a00 */
        /* <DEDUP_REMOVED lines=25> */
.L_x_260:
[----:B------:R-:W0:Y:S01]  /*ae00*/  LDC.64 R28, c[0x0][0x640] ;  /* 0x00019000ff1c7b82 */ /* 0x000e220000000a00 */
[-CC-:B------:R-:W-:Y:S01]  /*ae10*/  SHF.R.U64 R22, R12, R6.reuse, R13.reuse ;  /* 0x000000060c167219 */ /* 0x180fe2000000120d */
[----:B------:R-:W-:Y:S01]  /*ae20*/  IMAD.MOV.U32 R30, RZ, RZ, 0x1 ;  /* 0x00000001ff1e7424 */ /* 0x000fe200078e00ff */
[----:B------:R-:W-:Y:S02]  /*ae30*/  SHF.R.U32.HI R6, RZ, R6, R13 ;  /* 0x00000006ff067219 */ /* 0x000fe4000001160d */
        /* <DEDUP_REMOVED lines=8> */
[----:B------:R-:W-:Y:S01]  /*aec0*/  IMAD.IADD R9, R9, 0x1, R11 ;  /* 0x0000000109097824 */ /* 0x000fe200078e020b */
[----:B0-----:R-:W-:-:S04]  /*aed0*/  ISETP.NE.U32.AND P0, PT, R28, RZ, PT ;  /* 0x000000ff1c00720c */ /* 0x001fc80003f05070 */
[----:B------:R-:W-:Y:S02]  /*aee0*/  ISETP.NE.AND.EX P0, PT, R29, RZ, PT, P0 ;  /* 0x000000ff1d00720c */ /* 0x000fe40003f05300 */
[----:B------:R-:W0:Y:S01]  /*aef0*/  LDC R20, c[0x0][0x600] ;  /* 0x00018000ff147b82 */ /* 0x000e220000000800 */
[-CC-:B-1----:R-:W-:Y:S01]  /*af00*/  SHF.R.U64 R14, R8, R10.reuse, R9.reuse ;  /* 0x0000000a080e7219 */ /* 0x182fe20000001209 */
[----:B------:R-:W-:Y:S01]  /*af10*/  IMAD.MOV.U32 R8, RZ, RZ, -0x1 ;  /* 0xffffffffff087424 */ /* 0x000fe200078e00ff */
[----:B------:R-:W-:-:S05]  /*af20*/  SHF.R.U32.HI R9, RZ, R10, R9 ;  /* 0x0000000aff097219 */ /* 0x000fca0000011609 */
[----:B------:R-:W1:Y:S01]  /*af30*/  LDC R24, c[0x0][0x648] ;  /* 0x00019200ff187b82 */ /* 0x000e620000000800 */
[-CC-:B--2---:R-:W-:Y:S02]  /*af40*/  SHF.R.U64 R23, R14, R12.reuse, R9.reuse ;  /* 0x0000000c0e177219 */ /* 0x184fe40000001209 */
[----:B------:R-:W-:-:S05]  /*af50*/  SHF.R.U32.HI R6, RZ, R12, R9 ;  /* 0x0000000cff067219 */ /* 0x000fca0000011609 */
[----:B------:R-:W2:Y:S01]  /*af60*/  LDC R26, c[0x0][0x638] ;  /* 0x00018e00ff1a7b82 */ /* 0x000ea20000000800 */
[-C--:B---3--:R-:W-:Y:S02]  /*af70*/  SHF.L.U32 R8, R8, R27.reuse, RZ ;  /* 0x0000001b08087219 */ /* 0x088fe400000006ff */
[-CC-:B------:R-:W-:Y:S02]  /*af80*/  SHF.R.U64 R25, R23, R27.reuse, R6.reuse ;  /* 0x0000001b17197219 */ /* 0x180fe40000001206 */
[----:B------:R-:W-:Y:S02]  /*af90*/  LOP3.LUT R32, RZ, R8, RZ, 0x33, !PT ;  /* 0x00000008ff207212 */ /* 0x000fe400078e33ff */
[----:B------:R-:W-:Y:S01]  /*afa0*/  SHF.R.U32.HI R9, RZ, R27, R6 ;  /* 0x0000001bff097219 */ /* 0x000fe20000011606 */
[----:B------:R-:W3:Y:S01]  /*afb0*/  LDC R31, c[0x0][0x610] ;  /* 0x00018400ff1f7b82 */ /* 0x000ee20000000800 */
[----:B------:R-:W-:Y:S01]  /*afc0*/  IMAD.MOV.U32 R8, RZ, RZ, R25 ;  /* 0x000000ffff087224 */ /* 0x000fe200078e0019 */
[----:B------:R-:W-:Y:S06]  /*afd0*/  @!P0 BRA `(.L_x_261) ;  /* 0x0000000000288947 */ /* 0x000fec0003800000 */
        /* <DEDUP_REMOVED lines=10> */
.L_x_261:
[----:B------:R-:W-:Y:S02]  /*b080*/  ISETP.NE.AND P0, PT, R2, 0x1, PT ;  /* 0x000000010200780c */ /* 0x000fe40003f05270 */
[----:B-1----:R-:W-:Y:S01]  /*b090*/  SHF.R.U64 R6, R8, R24, R9 ;  /* 0x0000001808067219 */ /* 0x002fe20000001209 */
[----:B0-----:R-:W-:Y:S01]  /*b0a0*/  VIADD R9, R20, 0xffffffff ;  /* 0xffffffff14097836 */ /* 0x001fe20000000000 */
[----:B------:R-:W-:Y:S02]  /*b0b0*/  SHF.L.U32 R30, R30, R27, RZ ;  /* 0x0000001b1e1e7219 */ /* 0x000fe400000006ff */
[----:B------:R-:W-:Y:S01]  /*b0c0*/  LOP3.LUT R5, R23, R32, RZ, 0xc0, !PT ;  /* 0x0000002017057212 */ /* 0x000fe200078ec0ff */
[----:B------:R-:W-:-:S04]  /*b0d0*/  IMAD.MOV R8, RZ, RZ, -R6 ;  /* 0x000000ffff087224 */ /* 0x000fc800078e0a06 */
[----:B------:R-:W-:Y:S01]  /*b0e0*/  IMAD R6, R30, R6, R5 ;  /* 0x000000061e067224 */ /* 0x000fe200078e0205 */
[----:B------:R-:W-:Y:S01]  /*b0f0*/  LOP3.LUT R5, R14, R9, RZ, 0xc0, !PT ;  /* 0x000000090e057212 */ /* 0x000fe200078ec0ff */
[----:B------:R-:W-:Y:S02]  /*b100*/  @P0 IMAD R3, R7, R21, R4 ;  /* 0x0000001507030224 */ /* 0x000fe400078e0204 */
[----:B--2---:R-:W-:Y:S02]  /*b110*/  IMAD R4, R8, R26, R25 ;  /* 0x0000001a08047224 */ /* 0x004fe400078e0219 */
[----:B---3--:R-:W-:Y:S02]  /*b120*/  IMAD R3, R6, R31, R3 ;  /* 0x0000001f06037224 */ /* 0x008fe400078e0203 */
[----:B------:R-:W-:Y:S02]  /*b130*/  IMAD R4, R4, R20, R5 ;  /* 0x0000001404047224 */ /* 0x000fe400078e0205 */
[----:B------:R-:W-:-:S02]  /*b140*/  IMAD.MOV.U32 R8, RZ, RZ, 0x1 ;  /* 0x00000001ff087424 */ /* 0x000fc400078e00ff */
[----:B------:R-:W-:Y:S01]  /*b150*/  IMAD.MOV.U32 R6, RZ, RZ, R22 ;  /* 0x000000ffff067224 */ /* 0x000fe200078e0016 */
[----:B------:R-:W-:Y:S02]  /*b160*/  SEL R20, R4, R3, !P0 ;  /* 0x0000000304147207 */ /* 0x000fe40004000000 */
[----:B------:R-:W-:-:S07]  /*b170*/  SEL R13, R3, R4, !P0 ;  /* 0x00000004030d7207 */ /* 0x000fce0004000000 */
.L_x_259:
[----:B------:R-:W-:-:S08]  /*b180*/  NOP ;  /* 0x0000000000007918 */ /* 0x000fd00000000000 */
[----:B------:R-:W0:-:S00]  /*b190*/  USETMAXREG.DEALLOC.CTAPOOL 0x28 ;  /* 0x00000028000079c8 */ /* 0x000e0000080e0500 */
[----:B0-----:R-:W-:-:S13]  /*b1a0*/  ISETP.NE.AND P0, PT, R0, RZ, PT ;  /* 0x000000ff0000720c */ /* 0x001fda0003f05270 */
[----:B------:R-:W-:Y:S05]  /*b1b0*/  @P0 EXIT ;  /* 0x000000000000094d */ /* 0x000fea0003800000 */
[----:B------:R-:W-:Y:S01]  /*b1c0*/  LOP3.LUT P0, RZ, R8, 0xff, RZ, 0xc0, !PT ;  /* 0x000000ff08ff7812 */ /* 0x000fe2000780c0ff */
[----:B------:R-:W-:Y:S02]  /*b1d0*/  IMAD.MOV.U32 R0, RZ, RZ, 0x1 ;  /* 0x00000001ff007424 */ /* 0x000fe400078e00ff */
[----:B------:R-:W-:-:S10]  /*b1e0*/  IMAD.MOV.U32 R3, RZ, RZ, RZ ;  /* 0x000000ffff037224 */ /* 0x000fd400078e00ff */
[----:B------:R-:W-:Y:S05]  /*b1f0*/  @!P0 BRA `(.L_x_262) ;  /* 0x0000000c003c8947 */ /* 0x000fea0003800000 */
[----:B------:R-:W0:Y:S01]  /*b200*/  LDC R0, c[0x0][0x28c] ;  /* 0x0000a300ff007b82 */ /* 0x000e220000000800 */
[----:B------:R-:W1:Y:S01]  /*b210*/  S2R R9, SR_CgaCtaId ;  /* 0x0000000000097919 */ /* 0x000e620000008800 */
[----:B------:R-:W-:Y:S01]  /*b220*/  ULDC UR5, c[0x0][0x600] ;  /* 0x0001800000057ab9 */ /* 0x000fe20000000800 */
[----:B------:R-:W-:Y:S01]  /*b230*/  ULDC UR4, c[0x0][0xc] ;  /* 0x0000030000047ab9 */ /* 0x000fe20000000800 */
[----:B------:R-:W-:Y:S01]  /*b240*/  UIADD3 UR16, UR5, -0x1, URZ ;  /* 0xffffffff05107890 */ /* 0x000fe2000fffe03f */
[----:B------:R-:W-:Y:S01]  /*b250*/  BSSY B0, `(.L_x_262) ;  /* 0x00000c9000007945 */ /* 0x000fe20003800000 */
[----:B------:R-:W-:Y:S01]  /*b260*/  ULDC UR6, c[0x0][0x658] ;  /* 0x0001960000067ab9 */ /* 0x000fe20000000800 */
[----:B------:R-:W-:Y:S01]  /*b270*/  ULDC UR5, c[0x0][0x10] ;  /* 0x0000040000057ab9 */ /* 0x000fe20000000800 */
[----:B------:R-:W-:Y:S01]  /*b280*/  UMOV UR7, 0xffffffff ;  /* 0xffffffff00077882 */ /* 0x000fe20000000000 */
[----:B------:R-:W-:Y:S01]  /*b290*/  UMOV UR8, 0x1 ;  /* 0x0000000100087882 */ /* 0x000fe20000000000 */
[----:B------:R-:W-:Y:S01]  /*b2a0*/  UIMAD.WIDE.U32 UR4, UR4, UR5, URZ ;  /* 0x00000005040472a5 */ /* 0x000fe2000f8e003f */
[----:B------:R-:W-:Y:S01]  /*b2b0*/  IMAD.MOV.U32 R11, RZ, RZ, 0x1 ;  /* 0x00000001ff0b7424 */ /* 0x000fe200078e00ff */
[----:B------:R-:W-:Y:S01]  /*b2c0*/  USHF.L.U32 UR7, UR7, UR6, URZ ;  /* 0x0000000607077299 */ /* 0x000fe2000800063f */
[----:B------:R-:W-:Y:S01]  /*b2d0*/  LOP3.LUT R8, R19, 0x2, RZ, 0xfc, !PT ;  /* 0x0000000213087812 */ /* 0x000fe200078efcff */
[----:B------:R-:W-:-:S02]  /*b2e0*/  USHF.L.U32 UR18, UR8, UR6, URZ ;  /* 0x0000000608127299 */ /* 0x000fc4000800063f */
[----:B------:R-:W-:Y:S01]  /*b2f0*/  ULOP3.LUT UR17, URZ, UR7, URZ, 0x33, !UPT ;  /* 0x000000073f117292 */ /* 0x000fe2000f8e333f */
[----:B------:R-:W-:Y:S01]  /*b300*/  ULDC UR6, c[0x0][0x14] ;  /* 0x0000050000067ab9 */ /* 0x000fe20000000800 */
[----:B------:R-:W-:Y:S01]  /*b310*/  ULDC.64 UR22, c[0x0][0x198] ;  /* 0x0000660000167ab9 */ /* 0x000fe20000000a00 */
[----:B------:R-:W-:Y:S02]  /*b320*/  UIMAD.WIDE.U32 UR20, UR4, UR6, URZ ;  /* 0x00000006041472a5 */ /* 0x000fe4000f8e003f */
[----:B------:R-:W-:Y:S01]  /*b330*/  UIMAD UR13, UR5, UR6, URZ ;  /* 0x00000006050d72a4 */ /* 0x000fe2000f8e023f */
[----:B0-----:R-:W-:-:S03]  /*b340*/  VIADD R0, R0, 0x3f ;  /* 0x0000003f00007836 */ /* 0x001fc60000000000 */
[----:B------:R-:W-:Y:S02]  /*b350*/  UIADD3 UR13, UR21, UR13, URZ ;  /* 0x0000000d150d7290 */ /* 0x000fe4000fffe03f */
[----:B------:R-:W-:-:S04]  /*b360*/  SHF.R.S32.HI R3, RZ, 0x1f, R0 ;  /* 0x0000001fff037819 */ /* 0x000fc80000011400 */
[----:B------:R-:W-:Y:S01]  /*b370*/  LEA.HI R3, R3, R0, RZ, 0x6 ;  /* 0x0000000003037211 */ /* 0x000fe200078f30ff */
[----:B------:R-:W-:Y:S01]  /*b380*/  IMAD.MOV.U32 R0, RZ, RZ, 0x1 ;  /* 0x00000001ff007424 */ /* 0x000fe200078e00ff */
[----:B-1----:R-:W-:Y:S02]  /*b390*/  LOP3.LUT R9, R9, 0x1, RZ, 0xc0, !PT ;  /* 0x0000000109097812 */ /* 0x002fe400078ec0ff */
[----:B------:R-:W-:Y:S01]  /*b3a0*/  SHF.R.S32.HI R10, RZ, 0x6, R3 ;  /* 0x00000006ff0a7819 */ /* 0x000fe20000011403 */
[----:B------:R-:W-:-:S04]  /*b3b0*/  IMAD.MOV.U32 R3, RZ, RZ, RZ ;  /* 0x000000ffff037224 */ /* 0x000fc800078e00ff */
[----:B------:R-:W-:-:S07]  /*b3c0*/  VIADD R12, R10, 0x1 ;  /* 0x000000010a0c7836 */ /* 0x000fce0000000000 */
.L_x_273:
[----:B------:R-:W-:-:S03]  /*b3d0*/  UMOV UR4, 0xffffffff ;  /* 0xffffffff00047882 */ /* 0x000fc60000000000 */
[----:B------:R-:W-:Y:S05]  /*b3e0*/  BRA.DIV UR4, `(.L_x_263) ;  /* 0x0000000e04d07947 */ /* 0x000fea000b800000 */
[----:B------:R-:W-:-:S13]  /*b3f0*/  ELECT P6, URZ, PT ;  /* 0x00000000003f782f */ /* 0x000fda00038c0000 */
.L_x_285:
[----:B------:R-:W0:Y:S01]  /*b400*/  LDC R4, c[0x0][0x28c] ;  /* 0x0000a300ff047b82 */ /* 0x000e220000000800 */
[----:B------:R-:W-:Y:S01]  /*b410*/  BSSY B1, `(.L_x_264) ;  /* 0x000003a000017945 */ /* 0x000fe20003800000 */
[----:B0-----:R-:W-:-:S13]  /*b420*/  ISETP.LT.OR P6, PT, R4, 0x1, !P6 ;  /* 0x000000010400780c */ /* 0x001fda00077c1670 */
[----:B------:R-:W-:Y:S05]  /*b430*/  @P6 BRA `(.L_x_265) ;  /* 0x0000000000dc6947 */ /* 0x000fea0003800000 */
[----:B------:R-:W-:Y:S02]  /*b440*/  IMAD R20, R20, 0x2, R9 ;  /* 0x0000000214147824 */ /* 0x000fe400078e0209 */
[----:B------:R-:W-:Y:S02]  /*b450*/  IMAD.SHL.U32 R21, R13, 0x80, RZ ;  /* 0x000000800d157824 */ /* 0x000fe400078e00ff */
[----:B------:R-:W-:Y:S02]  /*b460*/  IMAD.MOV.U32 R22, RZ, RZ, RZ ;  /* 0x000000ffff167224 */ /* 0x000fe400078e00ff */
[----:B------:R-:W-:Y:S02]  /*b470*/  IMAD.MOV.U32 R4, RZ, RZ, R12 ;  /* 0x000000ffff047224 */ /* 0x000fe400078e000c */
[----:B------:R-:W-:Y:S02]  /*b480*/  IMAD.MOV.U32 R5, RZ, RZ, R0 ;  /* 0x000000ffff057224 */ /* 0x000fe400078e0000 */
[----:B------:R-:W-:-:S02]  /*b490*/  IMAD.MOV.U32 R14, RZ, RZ, R3 ;  /* 0x000000ffff0e7224 */ /* 0x000fc400078e0003 */
[----:B------:R-:W-:-:S07]  /*b4a0*/  IMAD R15, R20, 0x70, RZ ;  /* 0x00000070140f7824 */ /* 0x000fce00078e02ff */
.L_x_268:
[----:B------:R-:W0:Y:S01]  /*b4b0*/  S2R R20, SR_CgaCtaId ;  /* 0x0000000000147919 */ /* 0x000e220000008800 */
[----:B------:R-:W-:Y:S02]  /*b4c0*/  MOV R7, 0x400 ;  /* 0x0000040000077802 */ /* 0x000fe40000000f00 */
[----:B------:R-:W-:-:S13]  /*b4d0*/  LOP3.LUT P1, RZ, R18, 0x7f, RZ, 0xc0, !PT ;  /* 0x0000007f12ff7812 */ /* 0x000fda000782c0ff */
[----:B------:R-:W1:Y:S01]  /*b4e0*/  @!P1 LDC R13, c[0x0][0x500] ;  /* 0x00014000ff0d9b82 */ /* 0x000e620000000800 */
[----:B0-----:R-:W-:Y:S02]  /*b4f0*/  LEA R23, R20, R7, 0x18 ;  /* 0x0000000714177211 */ /* 0x001fe400078ec0ff */
[----:B------:R-:W-:-:S03]  /*b500*/  SHF.L.U32 R7, R5, 0x1f, RZ ;  /* 0x0000001f05077819 */ /* 0x000fc600000006ff */
[----:B------:R-:W-:-:S04]  /*b510*/  IMAD R20, R14, 0x8, R23 ;  /* 0x000000080e147824 */ /* 0x000fc800078e0217 */
[----:B------:R-:W0:Y:S02]  /*b520*/  SYNCS.PHASECHK.TRANS64.TRYWAIT P0, [R20+URZ+0x28], R7 ;  /* 0x00002807140075a7 */ /* 0x000e24000800017f */
[----:B01----:R-:W-:Y:S05]  /*b530*/  @!P0 BRA `(.L_x_266) ;  /* 0x0000000c009c8947 */ /* 0x003fea0003800000 */
.L_x_286:
[----:B0-----:R-:W-:Y:S01]  /*b540*/  PRMT R7, R8, 0x9910, RZ ;  /* 0x0000991008077816 */ /* 0x001fe200000000ff */
[----:B------:R0:W-:Y:S03]  /*b550*/  @!P1 SYNCS.ARRIVE.TRANS64 RZ, [R20+URZ], R13 ;  /* 0x0000000d14ff99a7 */ /* 0x0001e6000800003f */
[----:B------:R-:W-:-:S13]  /*b560*/  ISETP.NE.AND P0, PT, R7, 0x2, PT ;  /* 0x000000020700780c */ /* 0x000fda0003f05270 */
[----:B0-----:R-:W-:Y:S05]  /*b570*/  @P0 BRA `(.L_x_267) ;  /* 0x0000000000040947 */ /* 0x001fea0003800000 */
[----:B------:R-:W-:Y:S01]  /*b580*/  BPT.TRAP 0x1 ;  /* 0x000000040000795c */ /* 0x000fe20000300000 */
.L_x_267:
[----:B------:R-:W-:Y:S01]  /*b590*/  IMAD R7, R14, 0x2, R9 ;  /* 0x000000020e077824 */ /* 0x000fe200078e0209 */
[----:B------:R-:W-:Y:S01]  /*b5a0*/  R2UR UR9, R20 ;  /* 0x00000000140972ca */ /* 0x000fe200000e0000 */
[--C-:B------:R-:W-:Y:S01]  /*b5b0*/  IMAD R13, R14, 0x4000, R23.reuse ;  /* 0x000040000e0d7824 */ /* 0x100fe200078e0217 */
[----:B------:R-:W-:Y:S01]  /*b5c0*/  UIADD3 UR4, UP0, UR22, 0xf0, URZ ;  /* 0x000000f016047890 */ /* 0x000fe2000ff1e03f */
[----:B------:R-:W-:Y:S01]  /*b5d0*/  IMAD R7, R7, 0x1c00, RZ ;  /* 0x00001c0007077824 */ /* 0x000fe200078e02ff */
[----:B------:R-:W-:Y:S01]  /*b5e0*/  R2UR UR11, R21 ;  /* 0x00000000150b72ca */ /* 0x000fe200000e0000 */
[----:B------:R-:W-:Y:S01]  /*b5f0*/  VIADD R4, R4, 0xffffffff ;  /* 0xffffffff04047836 */ /* 0x000fe20000000000 */
[----:B------:R-:W-:Y:S01]  /*b600*/  R2UR UR5, R13 ;  /* 0x000000000d0572ca */ /* 0x000fe200000e0000 */
[----:B------:R-:W-:Y:S01]  /*b610*/  IMAD R7, R7, 0x2, R23 ;  /* 0x0000000207077824 */ /* 0x000fe200078e0217 */
[----:B------:R-:W-:Y:S01]  /*b620*/  R2UR UR10, R22 ;  /* 0x00000000160a72ca */ /* 0x000fe200000e0000 */
[----:B------:R-:W-:Y:S01]  /*b630*/  UIADD3 UR24, UP1, UR22, 0x1f0, URZ ;  /* 0x000001f016187890 */ /* 0x000fe2000ff3e03f */
[----:B------:R-:W-:Y:S01]  /*b640*/  R2UR UR12, R6 ;  /* 0x00000000060c72ca */ /* 0x000fe200000e0000 */
[----:B------:R-:W-:Y:S01]  /*b650*/  VIADD R14, R14, 0x1 ;  /* 0x000000010e0e7836 */ /* 0x000fe20000000000 */
[----:B------:R-:W-:Y:S01]  /*b660*/  R2UR UR8, R7 ;  /* 0x00000000070872ca */ /* 0x000fe200000e0000 */
[----:B------:R-:W-:Y:S01]  /*b670*/  UIADD3.X UR25, URZ, UR23, URZ, UP1, !UPT ;  /* 0x000000173f197290 */ /* 0x000fe20008ffe43f */
[----:B------:R-:W-:Y:S01]  /*b680*/  R2UR UR19, R15 ;  /* 0x000000000f1372ca */ /* 0x000fe200000e0000 */
[----:B------:R-:W-:Y:S01]  /*b690*/  UMOV UR6, 0x0 ;  /* 0x0000000000067882 */ /* 0x000fe20000000000 */
[----:B------:R-:W-:Y:S01]  /*b6a0*/  ISETP.GT.AND P1, PT, R4, 0x1, PT ;  /* 0x000000010400780c */ /* 0x000fe20003f24270 */
[----:B------:R-:W-:Y:S01]  /*b6b0*/  UMOV UR7, 0x10000000 ;  /* 0x1000000000077882 */ /* 0x000fe20000000000 */
[----:B------:R-:W-:Y:S01]  /*b6c0*/  ISETP.NE.AND P0, PT, R14, 0x5, PT ;  /* 0x000000050e00780c */ /* 0x000fe20003f05270 */
[----:B------:R-:W-:Y:S01]  /*b6d0*/  UIADD3 UR14, UR5, 0x100, URZ ;  /* 0x00000100050e7890 */ /* 0x000fe2000fffe03f */
[----:B------:R-:W-:Y:S01]  /*b6e0*/  VIADD R22, R22, 0x40 ;  /* 0x0000004016167836 */ /* 0x000fe20000000000 */
[----:B------:R-:W-:Y:S01]  /*b6f0*/  UIADD3.X UR5, URZ, UR23, URZ, UP0, !UPT ;  /* 0x000000173f057290 */ /* 0x000fe200087fe43f */
[----:B------:R-:W-:Y:S01]  /*b700*/  SEL R20, RZ, 0x1, P0 ;  /* 0x00000001ff147807 */ /* 0x000fe20000000000 */
[----:B------:R-:W-:Y:S01]  /*b710*/  UMOV UR26, 0x30000 ;  /* 0x00030000001a7882 */ /* 0x000fe20000000000 */
[----:B------:R-:W-:Y:S01]  /*b720*/  SEL R14, R14, RZ, P0 ;  /* 0x000000ff0e0e7207 */ /* 0x000fe20000000000 */
[----:B------:R-:W-:Y:S01]  /*b730*/  UIADD3 UR15, UR8, 0x14100, URZ ;  /* 0x00014100080f7890 */ /* 0x000fe2000fffe03f */
[----:B------:R-:W-:-:S02]  /*b740*/  LOP3.LUT R5, R5, R20, RZ, 0x3c, !PT ;  /* 0x0000001405057212 */ /* 0x000fc400078e3cff */
[----:B------:R-:W-:Y:S02]  /*b750*/  UMOV UR8, UR14 ;  /* 0x0000000e00087c82 */ /* 0x000fe40008000000 */
[----:B------:R0:W-:Y:S02]  /*b760*/  UTMALDG.3D [UR8], [UR4], desc[UR6] ;  /* 0x00000608040075b4 */ /* 0x0001e40008011000 */
[----:B0-----:R-:W-:Y:S01]  /*b770*/  UMOV UR8, UR15 ;  /* 0x0000000f00087c82 */ /* 0x001fe20008000000 */
[----:B------:R-:W-:Y:S02]  /*b780*/  UMOV UR11, UR19 ;  /* 0x00000013000b7c82 */ /* 0x000fe40008000000 */
[----:B------:R0:W-:Y:S02]  /*b790*/  UTMALDG.3D.MULTICAST [UR8], [UR24], UR26, desc[UR6] ;  /* 0x00000608180073b4 */ /* 0x0001e4000801181a */
[----:B0-----:R-:W-:Y:S05]  /*b7a0*/  @P1 BRA `(.L_x_268) ;  /* 0xfffffffc00401947 */ /* 0x001fea000383ffff */
.L_x_265:
[----:B------:R-:W-:Y:S05]  /*b7b0*/  BSYNC B1 ;  /* 0x0000000000017941 */ /* 0x000fea0003800000 */
.L_x_264:
[----:B------:R-:W-:Y:S01]  /*b7c0*/  LOP3.LUT P1, RZ, R11, 0xff, RZ, 0xc0, !PT ;  /* 0x000000ff0bff7812 */ /* 0x000fe2000782c0ff */
[C---:B------:R-:W-:Y:S01]  /*b7d0*/  IMAD.IADD R6, R10.reuse, 0x1, R3 ;  /* 0x000000010a067824 */ /* 0x040fe200078e0203 */
[----:B------:R-:W-:Y:S01]  /*b7e0*/  ULDC.64 UR4, c[0x0][0x650] ;  /* 0x0001940000047ab9 */ /* 0x000fe20000000a00 */
[----:B------:R-:W-:Y:S01]  /*b7f0*/  ISETP.GE.U32.AND P2, PT, R10, 0x5, PT ;  /* 0x000000050a00780c */ /* 0x000fe20003f46070 */
[----:B------:R-:W-:Y:S01]  /*b800*/  BSSY B1, `(.L_x_269) ;  /* 0x000006b000017945 */ /* 0x000fe20003800000 */
[----:B------:R-:W-:Y:S01]  /*b810*/  IMAD.MOV.U32 R13, RZ, RZ, -0x1 ;  /* 0xffffffffff0d7424 */ /* 0x000fe200078e00ff */
[----:B------:R-:W-:Y:S01]  /*b820*/  ISETP.GT.U32.AND P0, PT, R6, 0x4, PT ;  /* 0x000000040600780c */ /* 0x000fe20003f04070 */
[----:B------:R-:W-:Y:S01]  /*b830*/  IMAD.MOV.U32 R20, RZ, RZ, -0x1 ;  /* 0xffffffffff147424 */ /* 0x000fe200078e00ff */
[----:B------:R-:W-:Y:S02]  /*b840*/  PRMT R11, RZ, 0x7610, R11 ;  /* 0x00007610ff0b7816 */ /* 0x000fe4000000000b */
[----:B------:R-:W-:-:S03]  /*b850*/  ISETP.LT.U32.AND P0, PT, R10, 0x5, P0 ;  /* 0x000000050a00780c */ /* 0x000fc60000701070 */
[----:B------:R-:W0:Y:S01]  /*b860*/  @P1 S2R R5, SR_CgaCtaId ;  /* 0x0000000000051919 */ /* 0x000e220000008800 */
[----:B------:R-:W-:-:S04]  /*b870*/  @P1 MOV R4, 0x400 ;  /* 0x0000040000041802 */ /* 0x000fc80000000f00 */
[----:B0-----:R-:W-:Y:S01]  /*b880*/  @P1 LEA R3, R5, R4, 0x18 ;  /* 0x0000000405031211 */ /* 0x001fe200078ec0ff */
[----:B------:R-:W-:-:S03]  /*b890*/  IMAD.WIDE.U32 R4, R6, -0x33333333, RZ ;  /* 0xcccccccd06047825 */ /* 0x000fc600078e00ff */
[----:B------:R0:W-:Y:S01]  /*b8a0*/  @P1 SYNCS.ARRIVE.TRANS64.A1T0 RZ, [R3+URZ+0x68], RZ ;  /* 0x000068ff03ff19a7 */ /* 0x0001e2000810003f */
[----:B------:R-:W-:Y:S02]  /*b8b0*/  IADD3 R16, P1, R16, UR20, RZ ;  /* 0x0000001410107c10 */ /* 0x000fe4000ff3e0ff */
[----:B------:R-:W-:Y:S02]  /*b8c0*/  SHF.R.U32.HI R5, RZ, 0x2, R5 ;  /* 0x00000002ff057819 */ /* 0x000fe40000011605 */
[----:B------:R-:W-:Y:S02]  /*b8d0*/  IADD3.X R17, R17, UR13, RZ, P1, !PT ;  /* 0x0000000d11117c10 */ /* 0x000fe40008ffe4ff */
[----:B------:R-:W-:Y:S02]  /*b8e0*/  PRMT R4, RZ, 0x7610, R4 ;  /* 0x00007610ff047816 */ /* 0x000fe40000000004 */
[----:B0-----:R-:W-:Y:S02]  /*b8f0*/  SEL R3, RZ, 0x1, !P0 ;  /* 0x00000001ff037807 */ /* 0x001fe40004000000 */
[----:B------:R-:W-:-:S02]  /*b900*/  ISETP.GE.U32.AND P0, PT, R16, UR4, PT ;  /* 0x0000000410007c0c */ /* 0x000fc4000bf06070 */
[----:B------:R-:W-:Y:S01]  /*b910*/  LOP3.LUT R0, R0, R3, RZ, 0x3c, !PT ;  /* 0x0000000300007212 */ /* 0x000fe200078e3cff */
[----:B------:R-:W-:Y:S01]  /*b920*/  IMAD R3, R5, -0x5, R6 ;  /* 0xfffffffb05037824 */ /* 0x000fe200078e0206 */
[----:B------:R-:W-:Y:S01]  /*b930*/  ISETP.GE.U32.AND.EX P0, PT, R17, UR5, PT, P0 ;  /* 0x0000000511007c0c */ /* 0x000fe2000bf06100 */
[----:B------:R-:W-:Y:S01]  /*b940*/  IMAD.MOV.U32 R6, RZ, RZ, -0x1 ;  /* 0xffffffffff067424 */ /* 0x000fe200078e00ff */
[----:B------:R-:W-:-:S11]  /*b950*/  @P2 LOP3.LUT R0, R0, 0x1, R5, 0x78, !PT ;  /* 0x0000000100002812 */ /* 0x000fd600078e7805 */
[----:B------:R-:W-:Y:S05]  /*b960*/  @P0 BRA `(.L_x_270) ;  /* 0x0000000400500947 */ /* 0x000fea0003800000 */
[----:B------:R-:W0:Y:S01]  /*b970*/  S2R R15, SR_CTAID.X ;  /* 0x00000000000f7919 */ /* 0x000e220000002500 */
[----:B------:R-:W-:Y:S01]  /*b980*/  ULDC.64 UR4, c[0x0][0x628] ;  /* 0x00018a0000047ab9 */ /* 0x000fe20000000a00 */
[----:B------:R-:W1:Y:S01]  /*b990*/  LDC R20, c[0x0][0x144] ;  /* 0x00005100ff147b82 */ /* 0x000e620000000800 */
[----:B------:R-:W-:Y:S01]  /*b9a0*/  ISETP.NE.U32.AND P0, PT, RZ, UR4, PT ;  /* 0x00000004ff007c0c */ /* 0x000fe2000bf05070 */
[----:B------:R-:W2:Y:S01]  /*b9b0*/  S2R R13, SR_CTAID.Y ;  /* 0x00000000000d7919 */ /* 0x000ea20000002600 */
[----:B------:R-:W-:Y:S01]  /*b9c0*/  ULDC UR7, c[0x0][0x630] ;  /* 0x00018c0000077ab9 */ /* 0x000fe20000000800 */
[----:B------:R-:W-:Y:S01]  /*b9d0*/  ULDC UR8, c[0x0][0x150] ;  /* 0x0000540000087ab9 */ /* 0x000fe20000000800 */
[----:B------:R-:W-:Y:S01]  /*b9e0*/  ISETP.NE.AND.EX P0, PT, RZ, UR5, PT, P0 ;  /* 0x00000005ff007c0c */ /* 0x000fe2000bf05300 */
[----:B------:R-:W-:Y:S02]  /*b9f0*/  IMAD.MOV.U32 R4, RZ, RZ, R16 ;  /* 0x000000ffff047224 */ /* 0x000fe400078e0010 */
[----:B------:R-:W-:Y:S01]  /*ba00*/  IMAD.MOV.U32 R5, RZ, RZ, R17 ;  /* 0x000000ffff057224 */ /* 0x000fe200078e0011 */
[----:B0-----:R-:W-:-:S09]  /*ba10*/  I2FP.F32.U32 R22, R15 ;  /* 0x0000000f00167245 */ /* 0x001fd20000201000 */
[----:B------:R-:W-:Y:S05]  /*ba20*/  @!P0 BRA `(.L_x_271) ;  /* 0x0000000000288947 */ /* 0x000fea0003800000 */
[----:B------:R-:W-:Y:S02]  /*ba30*/  ULDC UR6, c[0x0][0x634] ;  /* 0x00018d0000067ab9 */ /* 0x000fe40000000800 */
[----:B------:R-:W-:-:S05]  /*ba40*/  IADD3 R5, P0, R16, UR6, RZ ;  /* 0x0000000610057c10 */ /* 0x000fca000ff1e0ff */
[----:B------:R-:W-:-:S04]  /*ba50*/  IMAD.X R21, RZ, RZ, R17, P0 ;  /* 0x000000ffff157224 */ /* 0x000fc800000e0611 */
[----:B------:R-:W-:-:S04]  /*ba60*/  IMAD.WIDE.U32 R6, R21, UR4, RZ ;  /* 0x0000000415067c25 */ /* 0x000fc8000f8e00ff */
[----:B------:R-:W-:-:S04]  /*ba70*/  IMAD.WIDE.U32 R6, P0, R5, UR5, R6 ;  /* 0x0000000505067c25 */ /* 0x000fc8000f800006 */
[----:B------:R-:W-:-:S04]  /*ba80*/  IMAD.WIDE.U32 R4, R5, UR4, RZ ;  /* 0x0000000405047c25 */ /* 0x000fc8000f8e00ff */
[----:B------:R-:W-:Y:S01]  /*ba90*/  IMAD.MOV.U32 R4, RZ, RZ, R7 ;  /* 0x000000ffff047224 */ /* 0x000fe200078e0007 */
[----:B------:R-:W-:Y:S01]  /*baa0*/  IADD3 RZ, P1, R5, R6, RZ ;  /* 0x0000000605ff7210 */ /* 0x000fe20007f3e0ff */
[----:B------:R-:W-:-:S04]  /*bab0*/  IMAD.X R5, RZ, RZ, RZ, P0 ;  /* 0x000000ffff057224 */ /* 0x000fc800000e06ff */
[----:B------:R-:W-:-:S08]  /*bac0*/  IMAD.WIDE.U32.X R4, R21, UR5, R4, P1 ;  /* 0x0000000515047c25 */ /* 0x000fd000088e0404 */
.L_x_271:
[----:B------:R-:W-:Y:S01]  /*bad0*/  FMUL R22, R22, UR8 ;  /* 0x0000000816167c20 */ /* 0x000fe20008400000 */
[--C-:B------:R-:W-:Y:S01]  /*bae0*/  SHF.R.U64 R14, R4, UR7, R5.reuse ;  /* 0x00000007040e7c19 */ /* 0x100fe20008001205 */
[----:B------:R-:W-:Y:S01]  /*baf0*/  ULDC.64 UR4, c[0x0][0x620] ;  /* 0x0001880000047ab9 */ /* 0x000fe20000000a00 */
[----:B------:R-:W-:Y:S01]  /*bb00*/  SHF.R.U32.HI R4, RZ, UR7, R5 ;  /* 0x00000007ff047c19 */ /* 0x000fe20008011605 */
[----:B------:R-:W-:Y:S01]  /*bb10*/  ULDC.64 UR6, c[0x0][0x640] ;  /* 0x0001900000067ab9 */ /* 0x000fe20000000a00 */
[----:B------:R-:W-:Y:S01]  /*bb20*/  IADD3 R5, P0, RZ, -R14, RZ ;  /* 0x8000000eff057210 */ /* 0x000fe20007f1e0ff */
[----:B------:R-:W0:Y:S04]  /*bb30*/  F2I.U32.TRUNC.NTZ R22, R22 ;  /* 0x0000001600167305 */ /* 0x000e28000020f000 */
[----:B------:R-:W-:Y:S01]  /*bb40*/  IMAD.X R4, RZ, RZ, ~R4, P0 ;  /* 0x000000ffff047224 */ /* 0x000fe200000e0e04 */
[----:B------:R-:W-:-:S03]  /*bb50*/  ISETP.NE.U32.AND P0, PT, RZ, UR6, PT ;  /* 0x00000006ff007c0c */ /* 0x000fc6000bf05070 */
[----:B------:R-:W-:Y:S01]  /*bb60*/  IMAD R4, R4, UR4, RZ ;  /* 0x0000000404047c24 */ /* 0x000fe2000f8e02ff */
[----:B------:R-:W-:-:S03]  /*bb70*/  ISETP.NE.AND.EX P0, PT, RZ, UR7, PT, P0 ;  /* 0x00000007ff007c0c */ /* 0x000fc6000bf05300 */
[C---:B------:R-:W-:Y:S01]  /*bb80*/  IMAD R7, R5.reuse, UR5, R4 ;  /* 0x0000000505077c24 */ /* 0x040fe2000f8e0204 */
[----:B------:R-:W-:Y:S01]  /*bb90*/  ULDC UR5, c[0x0][0x154] ;  /* 0x0000550000057ab9 */ /* 0x000fe20000000800 */
[----:B------:R-:W-:Y:S01]  /*bba0*/  IMAD.WIDE.U32 R4, R5, UR4, R16 ;  /* 0x0000000405047c25 */ /* 0x000fe2000f8e0010 */
[----:B------:R-:W-:-:S03]  /*bbb0*/  ULDC UR4, c[0x0][0x618] ;  /* 0x0001860000047ab9 */ /* 0x000fc60000000800 */
[----:B0-----:R-:W-:Y:S02]  /*bbc0*/  IMAD.MOV R6, RZ, RZ, -R22 ;  /* 0x000000ffff067224 */ /* 0x001fe400078e0a16 */
[----:B------:R-:W-:Y:S02]  /*bbd0*/  IMAD.IADD R5, R5, 0x1, R7 ;  /* 0x0000000105057824 */ /* 0x000fe400078e0207 */
[----:B-1----:R-:W-:Y:S01]  /*bbe0*/  IMAD R15, R20, R6, R15 ;  /* 0x00000006140f7224 */ /* 0x002fe200078e020f */
[----:B--2---:R-:W-:Y:S01]  /*bbf0*/  I2FP.F32.U32 R6, R13 ;  /* 0x0000000d00067245 */ /* 0x004fe20000201000 */
[----:B------:R-:W0:Y:S01]  /*bc00*/  LDC R20, c[0x0][0x148] ;  /* 0x00005200ff147b82 */ /* 0x000e220000000800 */
[--C-:B------:R-:W-:Y:S02]  /*bc10*/  SHF.R.U64 R21, R4, UR4, R5.reuse ;  /* 0x0000000404157c19 */ /* 0x100fe40008001205 */
[----:B------:R-:W-:Y:S01]  /*bc20*/  SHF.R.U32.HI R4, RZ, UR4, R5 ;  /* 0x00000004ff047c19 */ /* 0x000fe20008011605 */
[----:B------:R-:W-:Y:S01]  /*bc30*/  FMUL R6, R6, UR5 ;  /* 0x0000000506067c20 */ /* 0x000fe20008400000 */
[----:B------:R-:W-:-:S02]  /*bc40*/  ULDC UR4, c[0x0][0x608] ;  /* 0x0001820000047ab9 */ /* 0x000fc40000000800 */
[--C-:B------:R-:W-:Y:S01]  /*bc50*/  SHF.R.U64 R23, R21, UR4, R4.reuse ;  /* 0x0000000415177c19 */ /* 0x100fe20008001204 */
[----:B------:R1:W2:Y:S01]  /*bc60*/  F2I.U32.TRUNC.NTZ R24, R6 ;  /* 0x0000000600187305 */ /* 0x0002a2000020f000 */
[----:B------:R-:W-:Y:S01]  /*bc70*/  SHF.R.U32.HI R4, RZ, UR4, R4 ;  /* 0x00000004ff047c19 */ /* 0x000fe20008011604 */
[----:B------:R-:W-:-:S03]  /*bc80*/  ULDC UR4, c[0x0][0x658] ;  /* 0x0001960000047ab9 */ /* 0x000fc60000000800 */
[--C-:B------:R-:W-:Y:S02]  /*bc90*/  SHF.R.U64 R22, R23, UR4, R4.reuse ;  /* 0x0000000417167c19 */ /* 0x100fe40008001204 */
[----:B------:R-:W-:-:S03]  /*bca0*/  SHF.R.U32.HI R25, RZ, UR4, R4 ;  /* 0x00000004ff197c19 */ /* 0x000fc60008011604 */
[----:B------:R-:W-:Y:S02]  /*bcb0*/  IMAD.MOV.U32 R4, RZ, RZ, R22 ;  /* 0x000000ffff047224 */ /* 0x000fe400078e0016 */
[----:B------:R-:W-:Y:S01]  /*bcc0*/  IMAD.MOV.U32 R5, RZ, RZ, R25 ;  /* 0x000000ffff057224 */ /* 0x000fe200078e0019 */
[----:B-1----:R-:W-:Y:S06]  /*bcd0*/  @!P0 BRA `(.L_x_272) ;  /* 0x0000000000288947 */ /* 0x002fec0003800000 */
        /* <DEDUP_REMOVED lines=10> */
.L_x_272:
[----:B------:R-:W-:Y:S01]  /*bd80*/  ISETP.NE.AND P0, PT, R2, 0x1, PT ;  /* 0x000000010200780c */ /* 0x000fe20003f05270 */
[----:B------:R-:W-:Y:S01]  /*bd90*/  ULDC UR4, c[0x0][0x648] ;  /* 0x0001920000047ab9 */ /* 0x000fe20000000800 */
[----:B------:R-:W-:Y:S01]  /*bda0*/  LOP3.LUT R23, R23, UR17, RZ, 0xc0, !PT ;  /* 0x0000001117177c12 */ /* 0x000fe2000f8ec0ff */
[----:B--2---:R-:W-:Y:S01]  /*bdb0*/  IMAD.MOV R24, RZ, RZ, -R24 ;  /* 0x000000ffff187224 */ /* 0x004fe200078e0a18 */
[----:B------:R-:W-:Y:S01]  /*bdc0*/  SHF.R.U64 R4, R4, UR4, R5 ;  /* 0x0000000404047c19 */ /* 0x000fe20008001205 */
[----:B------:R-:W-:Y:S01]  /*bdd0*/  ULDC UR4, c[0x0][0x638] ;  /* 0x00018e0000047ab9 */ /* 0x000fe20000000800 */
[----:B------:R-:W-:Y:S01]  /*bde0*/  LOP3.LUT R21, R21, UR16, RZ, 0xc0, !PT ;  /* 0x0000001015157c12 */ /* 0x000fe2000f8ec0ff */
[----:B------:R-:W-:Y:S01]  /*bdf0*/  ULDC UR5, c[0x0][0x610] ;  /* 0x0001840000057ab9 */ /* 0x000fe20000000800 */
[----:B------:R-:W-:Y:S02]  /*be00*/  IMAD.MOV.U32 R6, RZ, RZ, R14 ;  /* 0x000000ffff067224 */ /* 0x000fe400078e000e */
[----:B------:R-:W-:-:S02]  /*be10*/  IMAD.MOV R5, RZ, RZ, -R4 ;  /* 0x000000ffff057224 */ /* 0x000fc400078e0a04 */
[----:B------:R-:W-:Y:S02]  /*be20*/  IMAD R4, R4, UR18, R23 ;  /* 0x0000001204047c24 */ /* 0x000fe4000f8e0217 */
[----:B0-----:R-:W-:Y:S02]  /*be30*/  @P0 IMAD R15, R20, R24, R13 ;  /* 0x00000018140f0224 */ /* 0x001fe400078e020d */
[----:B------:R-:W-:Y:S01]  /*be40*/  IMAD R22, R5, UR4, R22 ;  /* 0x0000000405167c24 */ /* 0x000fe2000f8e0216 */
[----:B------:R-:W-:Y:S01]  /*be50*/  ULDC UR4, c[0x0][0x600] ;  /* 0x0001800000047ab9 */ /* 0x000fe20000000800 */
[----:B------:R-:W-:Y:S02]  /*be60*/  IMAD R15, R4, UR5, R15 ;  /* 0x00000005040f7c24 */ /* 0x000fe4000f8e020f */
[----:B------:R-:W-:Y:S02]  /*be70*/  IMAD R22, R22, UR4, R21 ;  /* 0x0000000416167c24 */ /* 0x000fe4000f8e0215 */
[----:B------:R-:W-:-:S03]  /*be80*/  IMAD.MOV.U32 R4, RZ, RZ, 0x1 ;  /* 0x00000001ff047424 */ /* 0x000fc600078e00ff */
[----:B------:R-:W-:Y:S02]  /*be90*/  SEL R20, R22, R15, !P0 ;  /* 0x0000000f16147207 */ /* 0x000fe40004000000 */
[----:B------:R-:W-:-:S07]  /*bea0*/  SEL R13, R15, R22, !P0 ;  /* 0x000000160f0d7207 */ /* 0x000fce0004000000 */
.L_x_270:
[----:B------:R-:W-:Y:S05]  /*beb0*/  BSYNC B1 ;  /* 0x0000000000017941 */ /* 0x000fea0003800000 */
.L_x_269:
[----:B------:R-:W-:-:S13]  /*bec0*/  LOP3.LUT P0, RZ, R4, 0xff, RZ, 0xc0, !PT ;  /* 0x000000ff04ff7812 */ /* 0x000fda000780c0ff */
[----:B------:R-:W-:Y:S05]  /*bed0*/  @P0 BRA `(.L_x_273) ;  /* 0xfffffff4003c0947 */ /* 0x000fea000383ffff */
[----:B------:R-:W-:Y:S05]  /*bee0*/  BSYNC B0 ;  /* 0x0000000000007941 */ /* 0x000fea0003800000 */
.L_x_262:
[----:B------:R-:W-:-:S03]  /*bef0*/  UMOV UR4, 0xffffffff ;  /* 0xffffffff00047882 */ /* 0x000fc60000000000 */
[----:B------:R-:W-:Y:S05]  /*bf00*/  BRA.DIV UR4, `(.L_x_274) ;  /* 0x00000006043c7947 */ /* 0x000fea000b800000 */
[----:B------:R-:W-:-:S13]  /*bf10*/  ELECT P6, URZ, PT ;  /* 0x00000000003f782f */ /* 0x000fda00038c0000 */
.L_x_289:
[----:B------:R-:W-:Y:S04]  /*bf20*/  BSSY B0, `(.L_x_275) ;  /* 0x0000034000007945 */ /* 0x000fe80003800000 */
[----:B------:R-:W-:Y:S05]  /*bf30*/  @!P6 BRA `(.L_x_276) ;  /* 0x0000000000c8e947 */ /* 0x000fea0003800000 */
[----:B------:R-:W-:-:S04]  /*bf40*/  LOP3.LUT R19, R19, 0x2, RZ, 0xfc, !PT ;  /* 0x0000000213137812 */ /* 0x000fc800078efcff */
[----:B------:R-:W-:-:S13]  /*bf50*/  ISETP.NE.AND P0, PT, R19, 0x3, PT ;  /* 0x000000031300780c */ /* 0x000fda0003f05270 */
[----:B------:R-:W-:Y:S05]  /*bf60*/  @!P0 BRA `(.L_x_277) ;  /* 0x0000000000048947 */ /* 0x000fea0003800000 */
[----:B------:R-:W-:Y:S01]  /*bf70*/  BPT.TRAP 0x1 ;  /* 0x000000040000795c */ /* 0x000fe20000300000 */
.L_x_277:
[----:B------:R-:W0:Y:S01]  /*bf80*/  S2R R5, SR_CgaCtaId ;  /* 0x0000000000057919 */ /* 0x000e220000008800 */
[----:B------:R-:W-:Y:S02]  /*bf90*/  MOV R2, 0x400 ;  /* 0x0000040000027802 */ /* 0x000fe40000000f00 */
[----:B------:R-:W-:Y:S02]  /*bfa0*/  SHF.L.U32 R4, R0, 0x1f, RZ ;  /* 0x0000001f00047819 */ /* 0x000fe400000006ff */
[----:B0-----:R-:W-:-:S05]  /*bfb0*/  LEA R2, R5, R2, 0x18 ;  /* 0x0000000205027211 */ /* 0x001fca00078ec0ff */
[----:B------:R-:W-:-:S04]  /*bfc0*/  VIADD R2, R2, 0x28 ;  /* 0x0000002802027836 */ /* 0x000fc80000000000 */
[C---:B------:R-:W-:Y:S02]  /*bfd0*/  IMAD R7, R3.reuse, 0x8, R2 ;  /* 0x0000000803077824 */ /* 0x040fe400078e0202 */
[----:B------:R-:W-:Y:S02]  /*bfe0*/  VIADD R3, R3, 0x1 ;  /* 0x0000000103037836 */ /* 0x000fe40000000000 */
[----:B------:R-:W0:Y:S03]  /*bff0*/  SYNCS.PHASECHK.TRANS64.TRYWAIT P0, [R7+URZ], R4 ;  /* 0x00000004070075a7 */ /* 0x000e26000800017f */
[----:B------:R-:W-:-:S04]  /*c000*/  ISETP.NE.AND P1, PT, R3, 0x5, PT ;  /* 0x000000050300780c */ /* 0x000fc80003f25270 */
[----:B------:R-:W-:Y:S02]  /*c010*/  SEL R5, RZ, 0x1, P1 ;  /* 0x00000001ff057807 */ /* 0x000fe40000800000 */
[----:B------:R-:W-:Y:S02]  /*c020*/  SEL R3, R3, RZ, P1 ;  /* 0x000000ff03037207 */ /* 0x000fe40000800000 */
[----:B------:R-:W-:-:S03]  /*c030*/  LOP3.LUT R6, R0, R5, RZ, 0x3c, !PT ;  /* 0x0000000500067212 */ /* 0x000fc600078e3cff */
[----:B------:R-:W-:Y:S01]  /*c040*/  IMAD R8, R3, 0x8, R2 ;  /* 0x0000000803087824 */ /* 0x000fe200078e0202 */
[----:B------:R-:W-:Y:S01]  /*c050*/  SHF.L.U32 R5, R6, 0x1f, RZ ;  /* 0x0000001f06057819 */ /* 0x000fe200000006ff */
[----:B0-----:R-:W-:Y:S06]  /*c060*/  @!P0 BRA `(.L_x_278) ;  /* 0x0000000400048947 */ /* 0x001fec0003800000 */
.L_x_290:
[----:B------:R-:W1:Y:S01]  /*c070*/  SYNCS.PHASECHK.TRANS64.TRYWAIT P0, [R8+URZ], R5 ;  /* 0x00000005080075a7 */ /* 0x000e62000800017f */
[----:B------:R-:W-:-:S05]  /*c080*/  VIADD R0, R3, 0x1 ;  /* 0x0000000103007836 */ /* 0x000fca0000000000 */
[----:B------:R-:W-:-:S04]  /*c090*/  ISETP.NE.AND P1, PT, R0, 0x5, PT ;  /* 0x000000050000780c */ /* 0x000fc80003f25270 */
[----:B------:R-:W-:Y:S02]  /*c0a0*/  SEL R3, RZ, 0x1, P1 ;  /* 0x00000001ff037807 */ /* 0x000fe40000800000 */
[----:B0-----:R-:W-:Y:S02]  /*c0b0*/  SEL R7, R0, RZ, P1 ;  /* 0x000000ff00077207 */ /* 0x001fe40000800000 */
[----:B------:R-:W-:-:S03]  /*c0c0*/  LOP3.LUT R6, R6, R3, RZ, 0x3c, !PT ;  /* 0x0000000306067212 */ /* 0x000fc600078e3cff */
[----:B------:R-:W-:Y:S01]  /*c0d0*/  IMAD R9, R7, 0x8, R2 ;  /* 0x0000000807097824 */ /* 0x000fe200078e0202 */
[----:B------:R-:W-:Y:S01]  /*c0e0*/  SHF.L.U32 R4, R6, 0x1f, RZ ;  /* 0x0000001f06047819 */ /* 0x000fe200000006ff */
[----:B-1----:R-:W-:Y:S06]  /*c0f0*/  @!P0 BRA `(.L_x_279) ;  /* 0x0000000000f48947 */ /* 0x002fec0003800000 */
.L_x_291:
[----:B------:R-:W1:Y:S01]  /*c100*/  SYNCS.PHASECHK.TRANS64.TRYWAIT P0, [R9+URZ], R4 ;  /* 0x00000004090075a7 */ /* 0x000e62000800017f */
[----:B------:R-:W-:-:S05]  /*c110*/  VIADD R0, R7, 0x1 ;  /* 0x0000000107007836 */ /* 0x000fca0000000000 */
[----:B------:R-:W-:-:S04]  /*c120*/  ISETP.NE.AND P1, PT, R0, 0x5, PT ;  /* 0x000000050000780c */ /* 0x000fc80003f25270 */
[----:B------:R-:W-:Y:S02]  /*c130*/  SEL R3, RZ, 0x1, P1 ;  /* 0x00000001ff037807 */ /* 0x000fe40000800000 */
[----:B------:R-:W-:Y:S02]  /*c140*/  SEL R7, R0, RZ, P1 ;  /* 0x000000ff00077207 */ /* 0x000fe40000800000 */
[----:B------:R-:W-:-:S03]  /*c150*/  LOP3.LUT R11, R6, R3, RZ, 0x3c, !PT ;  /* 0x00000003060b7212 */ /* 0x000fc600078e3cff */
[----:B------:R-:W-:Y:S01]  /*c160*/  IMAD R6, R7, 0x8, R2 ;  /* 0x0000000807067824 */ /* 0x000fe200078e0202 */
[----:B0-----:R-:W-:Y:S01]  /*c170*/  SHF.L.U32 R5, R11, 0x1f, RZ ;  /* 0x0000001f0b057819 */ /* 0x001fe200000006ff */
[----:B-1----:R-:W-:Y:S06]  /*c180*/  @!P0 BRA `(.L_x_280) ;  /* 0x0000000000e48947 */ /* 0x002fec0003800000 */
.L_x_292:
[----:B------:R-:W1:Y:S01]  /*c190*/  SYNCS.PHASECHK.TRANS64.TRYWAIT P0, [R6+URZ], R5 ;  /* 0x00000005060075a7 */ /* 0x000e62000800017f */
[----:B------:R-:W-:-:S05]  /*c1a0*/  VIADD R0, R7, 0x1 ;  /* 0x0000000107007836 */ /* 0x000fca0000000000 */
[----:B------:R-:W-:-:S04]  /*c1b0*/  ISETP.NE.AND P1, PT, R0, 0x5, PT ;  /* 0x000000050000780c */ /* 0x000fc80003f25270 */
[----:B0-----:R-:W-:Y:S02]  /*c1c0*/  SEL R4, RZ, 0x1, P1 ;  /* 0x00000001ff047807 */ /* 0x001fe40000800000 */
[----:B------:R-:W-:Y:S02]  /*c1d0*/  SEL R3, R0, RZ, P1 ;  /* 0x000000ff00037207 */ /* 0x000fe40000800000 */
[----:B------:R-:W-:Y:S01]  /*c1e0*/  LOP3.LUT R0, R11, R4, RZ, 0x3c, !PT ;  /* 0x000000040b007212 */ /* 0x000fe200078e3cff */
[----:B-1----:R-:W-:Y:S06]  /*c1f0*/  @!P0 BRA `(.L_x_281) ;  /* 0x0000000000dc8947 */ /* 0x002fec0003800000 */
.L_x_293:
[----:B------:R-:W-:Y:S01]  /*c200*/  IMAD R3, R3, 0x8, R2 ;  /* 0x0000000803037824 */ /* 0x000fe200078e0202 */
[----:B------:R-:W-:-:S07]  /*c210*/  SHF.L.U32 R0, R0, 0x1f, RZ ;  /* 0x0000001f00007819 */ /* 0x000fce00000006ff */
.L_x_282:
[----:B-1----:R1:W2:Y:S02]  /*c220*/  SYNCS.PHASECHK.TRANS64.TRYWAIT P0, [R3+URZ], R0 ;  /* 0x00000000030075a7 */ /* 0x0022a4000800017f */
[----:B--2---:R-:W-:Y:S05]  /*c230*/  @!P0 NANOSLEEP.SYNCS 0x989680 ;  /* 0x009896800000895d */ /* 0x004fea0003900000 */
[----:B------:R-:W2:Y:S02]  /*c240*/  @!P0 SYNCS.PHASECHK.TRANS64 P0, [R3+URZ], R0 ;  /* 0x00000000030085a7 */ /* 0x000ea4000800007f */
[----:B--2---:R-:W-:Y:S05]  /*c250*/  @!P0 BRA `(.L_x_282) ;  /* 0xfffffffc00f08947 */ /* 0x004fea000383ffff */
.L_x_276:
[----:B------:R-:W-:Y:S05]  /*c260*/  BSYNC B0 ;  /* 0x0000000000007941 */ /* 0x000fea0003800000 */
.L_x_275:
[----:B------:R-:W-:Y:S05]  /*c270*/  EXIT ;  /* 0x000000000000794d */ /* 0x000fea0003800000 */
.L_x_21:
[----:B---3--:R3:W4:Y:S02]  /*c280*/  SYNCS.PHASECHK.TRANS64.TRYWAIT P1, [R3+URZ], R0 ;  /* 0x00000000030075a7 */ /* 0x008724000802017f */
[----:B----4-:R-:W-:Y:S05]  /*c290*/  @!P1 NANOSLEEP.SYNCS 0x989680 ;  /* 0x009896800000995d */ /* 0x010fea0003900000 */
[----:B------:R-:W4:Y:S02]  /*c2a0*/  @!P1 SYNCS.PHASECHK.TRANS64 P1, [R3+URZ], R0 ;  /* 0x00000000030095a7 */ /* 0x000f24000802007f */
[----:B----4-:R-:W-:Y:S05]  /*c2b0*/  @!P1 BRA `(.L_x_21) ;  /* 0xfffffffc00f09947 */ /* 0x010fea000383ffff */
[----:B------:R-:W-:Y:S05]  /*c2c0*/  BRA `(.L_x_20) ;  /* 0xffffff5000887947 */ /* 0x000fea000383ffff */
.L_x_26:
[----:B-1----:R-:W-:-:S04]  /*c2d0*/  IMAD.U32 R6, RZ, RZ, UR7 ;  /* 0x00000007ff067e24 */ /* 0x002fc8000f8e00ff */
[----:B------:R1:W2:Y:S03]  /*c2e0*/  SYNCS.PHASECHK.TRANS64.TRYWAIT P1, [R6+URZ], R5 ;  /* 0x00000005060075a7 */ /* 0x0002a6000802017f */
[----:B--2---:R-:W-:Y:S05]  /*c2f0*/  @!P1 NANOSLEEP.SYNCS 0x989680 ;  /* 0x009896800000995d */ /* 0x004fea0003900000 */
[----:B------:R-:W2:Y:S02]  /*c300*/  @!P1 SYNCS.PHASECHK.TRANS64 P1, [R6+URZ], R5 ;  /* 0x00000005060095a7 */ /* 0x000ea4000802007f */
[----:B--2---:R-:W-:Y:S05]  /*c310*/  @!P1 BRA `(.L_x_26) ;  /* 0xfffffffc00ec9947 */ /* 0x004fea000383ffff */
[----:B------:R-:W-:Y:S05]  /*c320*/  BRA `(.L_x_25) ;  /* 0xffffff5c00d47947 */ /* 0x000fea000383ffff */
.L_x_263:
[----:B------:R-:W-:Y:S01]  /*c330*/  BSSY B1, `(.L_x_283) ;  /* 0x0000006000017945 */ /* 0x000fe20003800000 */
[----:B------:R-:W-:-:S07]  /*c340*/  IMAD.MOV.U32 R15, RZ, RZ, -0x1 ;  /* 0xffffffffff0f7424 */ /* 0x000fce00078e00ff */
[----:B------:R-:W-:Y:S05]  /*c350*/  WARPSYNC.COLLECTIVE R15, `(.L_x_284) ;  /* 0x000000000f0c7348 */ /* 0x000fea0003c00000 */
[----:B------:R-:W-:Y:S02]  /*c360*/  ELECT P6, UR62, PT ;  /* 0x00000000003e782f */ /* 0x000fe400038c0000 */
[----:B------:R-:W-:Y:S01]  /*c370*/  MOV R14, UR62 ;  /* 0x0000003e000e7c02 */ /* 0x000fe20008000f00 */
[----:B------:R-:W-:Y:S10]  /*c380*/  ENDCOLLECTIVE ;  /* 0x000000000000791b */ /* 0x000ff40003800000 */
.L_x_284:
[----:B------:R-:W-:Y:S05]  /*c390*/  BSYNC B1 ;  /* 0x0000000000017941 */ /* 0x000fea0003800000 */
.L_x_283:
[----:B------:R-:W-:Y:S05]  /*c3a0*/  BRA `(.L_x_285) ;  /* 0xfffffff000147947 */ /* 0x000fea000383ffff */
.L_x_266:
[----:B0-----:R0:W1:Y:S02]  /*c3b0*/  SYNCS.PHASECHK.TRANS64.TRYWAIT P0, [R20+URZ+0x28], R7 ;  /* 0x00002807140075a7 */ /* 0x001064000800017f */
[----:B-1----:R-:W-:Y:S05]  /*c3c0*/  @!P0 NANOSLEEP.SYNCS 0x989680 ;  /* 0x009896800000895d */ /* 0x002fea0003900000 */
[----:B------:R-:W1:Y:S02]  /*c3d0*/  @!P0 SYNCS.PHASECHK.TRANS64 P0, [R20+URZ+0x28], R7 ;  /* 0x00002807140085a7 */ /* 0x000e64000800007f */
[----:B-1----:R-:W-:Y:S05]  /*c3e0*/  @!P0 BRA `(.L_x_266) ;  /* 0xfffffffc00f08947 */ /* 0x002fea000383ffff */
[----:B------:R-:W-:Y:S05]  /*c3f0*/  BRA `(.L_x_286) ;  /* 0xfffffff000507947 */ /* 0x000fea000383ffff */
.L_x_274:
[----:B------:R-:W-:Y:S01]  /*c400*/  BSSY B0, `(.L_x_287) ;  /* 0x0000006000007945 */ /* 0x000fe20003800000 */
[----:B------:R-:W-:-:S07]  /*c410*/  IMAD.MOV.U32 R15, RZ, RZ, -0x1 ;  /* 0xffffffffff0f7424 */ /* 0x000fce00078e00ff */
[----:B------:R-:W-:Y:S05]  /*c420*/  WARPSYNC.COLLECTIVE R15, `(.L_x_288) ;  /* 0x000000000f0c7348 */ /* 0x000fea0003c00000 */
[----:B------:R-:W-:Y:S02]  /*c430*/  ELECT P6, UR62, PT ;  /* 0x00000000003e782f */ /* 0x000fe400038c0000 */
[----:B------:R-:W-:Y:S01]  /*c440*/  MOV R14, UR62 ;  /* 0x0000003e000e7c02 */ /* 0x000fe20008000f00 */
[----:B------:R-:W-:Y:S10]  /*c450*/  ENDCOLLECTIVE ;  /* 0x000000000000791b */ /* 0x000ff40003800000 */
.L_x_288:
[----:B------:R-:W-:Y:S05]  /*c460*/  BSYNC B0 ;  /* 0x0000000000007941 */ /* 0x000fea0003800000 */
.L_x_287:
[----:B------:R-:W-:Y:S05]  /*c470*/  BRA `(.L_x_289) ;  /* 0xfffffff800a87947 */ /* 0x000fea000383ffff */
.L_x_278:
[----:B0-----:R0:W1:Y:S02]  /*c480*/  SYNCS.PHASECHK.TRANS64.TRYWAIT P0, [R7+URZ], R4 ;  /* 0x00000004070075a7 */ /* 0x001064000800017f */
[----:B-1----:R-:W-:Y:S05]  /*c490*/  @!P0 NANOSLEEP.SYNCS 0x989680 ;  /* 0x009896800000895d */ /* 0x002fea0003900000 */
[----:B------:R-:W1:Y:S02]  /*c4a0*/  @!P0 SYNCS.PHASECHK.TRANS64 P0, [R7+URZ], R4 ;  /* 0x00000004070085a7 */ /* 0x000e64000800007f */
[----:B-1----:R-:W-:Y:S05]  /*c4b0*/  @!P0 BRA `(.L_x_278) ;  /* 0xfffffffc00f08947 */ /* 0x002fea000383ffff */
[----:B------:R-:W-:Y:S05]  /*c4c0*/  BRA `(.L_x_290) ;  /* 0xfffffff800e87947 */ /* 0x000fea000383ffff */
.L_x_279:
[----:B0-----:R0:W1:Y:S02]  /*c4d0*/  SYNCS.PHASECHK.TRANS64.TRYWAIT P0, [R8+URZ], R5 ;  /* 0x00000005080075a7 */ /* 0x001064000800017f */
[----:B-1----:R-:W-:Y:S05]  /*c4e0*/  @!P0 NANOSLEEP.SYNCS 0x989680 ;  /* 0x009896800000895d */ /* 0x002fea0003900000 */
[----:B------:R-:W1:Y:S02]  /*c4f0*/  @!P0 SYNCS.PHASECHK.TRANS64 P0, [R8+URZ], R5 ;  /* 0x00000005080085a7 */ /* 0x000e64000800007f */
[----:B-1----:R-:W-:Y:S05]  /*c500*/  @!P0 BRA `(.L_x_279) ;  /* 0xfffffffc00f08947 */ /* 0x002fea000383ffff */
[----:B------:R-:W-:Y:S05]  /*c510*/  BRA `(.L_x_291) ;  /* 0xfffffff800f87947 */ /* 0x000fea000383ffff */
.L_x_280:
[----:B0-----:R0:W1:Y:S02]  /*c520*/  SYNCS.PHASECHK.TRANS64.TRYWAIT P0, [R9+URZ], R4 ;  /* 0x00000004090075a7 */ /* 0x001064000800017f */
[----:B-1----:R-:W-:Y:S05]  /*c530*/  @!P0 NANOSLEEP.SYNCS 0x989680 ;  /* 0x009896800000895d */ /* 0x002fea0003900000 */
[----:B------:R-:W1:Y:S02]  /*c540*/  @!P0 SYNCS.PHASECHK.TRANS64 P0, [R9+URZ], R4 ;  /* 0x00000004090085a7 */ /* 0x000e64000800007f */
[----:B-1----:R-:W-:Y:S05]  /*c550*/  @!P0 BRA `(.L_x_280) ;  /* 0xfffffffc00f08947 */ /* 0x002fea000383ffff */
[----:B------:R-:W-:Y:S05]  /*c560*/  BRA `(.L_x_292) ;  /* 0xfffffffc00087947 */ /* 0x000fea000383ffff */
.L_x_281:
[----:B0-----:R0:W1:Y:S02]  /*c570*/  SYNCS.PHASECHK.TRANS64.TRYWAIT P0, [R6+URZ], R5 ;  /* 0x00000005060075a7 */ /* 0x001064000800017f */
[----:B-1----:R-:W-:Y:S05]  /*c580*/  @!P0 NANOSLEEP.SYNCS 0x989680 ;  /* 0x009896800000895d */ /* 0x002fea0003900000 */
[----:B------:R-:W1:Y:S02]  /*c590*/  @!P0 SYNCS.PHASECHK.TRANS64 P0, [R6+URZ], R5 ;  /* 0x00000005060085a7 */ /* 0x000e64000800007f */
[----:B-1----:R-:W-:Y:S05]  /*c5a0*/  @!P0 BRA `(.L_x_281) ;  /* 0xfffffffc00f08947 */ /* 0x002fea000383ffff */
[----:B------:R-:W-:Y:S05]  /*c5b0*/  BRA `(.L_x_293) ;  /* 0xfffffffc00107947 */ /* 0x000fea000383ffff */
.L_x_294:
[----:B------:R-:W-:-:S00]  /*c5c0*/  BRA `(.L_x_294) ;  /* 0xfffffffc00fc7947 */ /* 0x000fc0000383ffff */
[----:B------:R-:W-:-:S00]  /*c5d0*/  NOP ;  /* 0x0000000000007918 */ /* 0x000fc00000000000 */
        /* <DEDUP_REMOVED lines=10> */
.L_x_295:


//--------------------- .nv.global.init           --------------------------
	.section	.nv.global.init,"aw",@progbits
.nv.global.init:
	.type		$str$22,@object
	.size		$str$22,($str$23 - $str$22)
$str$22:
        /*0000*/ 	.byte	0x6b, 0x5f, 0x74, 0x69, 0x6c, 0x65, 0x5f, 0x63, 0x6f, 0x75, 0x6e, 0x74, 0x20, 0x3e, 0x3d, 0x20
        /*0010*/ 	.byte	0x31, 0x00
	.type		$str$23,@object
	.size		$str$23,(__unnamed_1 - $str$23)
$str$23:
        /*0012*/ 	.byte	0x2f, 0x74, 0x6d, 0x70, 0x2f, 0x63, 0x75, 0x74, 0x6c, 0x61, 0x73, 0x73, 0x5f, 0x73, 0x77, 0x65
        /*0022*/ 	.byte	0x65, 0x70, 0x5f, 0x73, 0x72, 0x63, 0x2f, 0x69, 0x6e, 0x63, 0x6c, 0x75, 0x64, 0x65, 0x2f, 0x63
        /*0032*/ 	.byte	0x75, 0x74, 0x6c, 0x61, 0x73, 0x73, 0x2f, 0x67, 0x65, 0x6d, 0x6d, 0x2f, 0x63, 0x6f, 0x6c, 0x6c
        /*0042*/ 	.byte	0x65, 0x63, 0x74, 0x69, 0x76, 0x65, 0x2f, 0x73, 0x6d, 0x39, 0x30, 0x5f, 0x6d, 0x6d, 0x61, 0x5f
        /*0052*/ 	.byte	0x74, 0x6d, 0x61, 0x5f, 0x67, 0x6d, 0x6d, 0x61, 0x5f, 0x73, 0x73, 0x5f, 0x77, 0x61, 0x72, 0x70
        /*0062*/ 	.byte	0x73, 0x70, 0x65, 0x63, 0x69, 0x61, 0x6c, 0x69, 0x7a, 0x65, 0x64, 0x2e, 0x68, 0x70, 0x70, 0x00
	.type		__unnamed_1,@object
	.size		__unnamed_1,(.L_0 - __unnamed_1)
__unnamed_1:
        /*0072*/ 	.byte	0x76, 0x6f, 0x69, 0x64, 0x20, 0x63, 0x75, 0x74, 0x6c, 0x61, 0x73, 0x73, 0x3a, 0x3a, 0x67, 0x65
        /* <DEDUP_REMOVED lines=180> */
        /*0bc2*/ 	.byte	0x69, 0x74, 0x79, 0x5d, 0x00
.L_0:


//--------------------- .nv.shared._ZN7cutlass13device_kernelINS_4gemm6kernel13GemmUniversalIN4cute5tupleIJiiiiEEENS1_10collective13CollectiveMmaINS1_34MainloopSm90TmaGmmaWarpSpecializedILi5ENS5_IJNS4_1CILi2EEENSA_ILi1EEESC_EEENS1_35KernelTmaWarpSpecializedCooperativeEEENS5_IJNSA_ILi128EEENSA_ILi224EEENSA_ILi64EEEEEENS_6half_tENS5_IJlSC_lEEESK_SL_NS4_8TiledMMAINS4_8MMA_AtomIJNS4_4SM904GMMA25MMA_64x32x16_F32F16F16_SSILNSP_5MajorE0ELSR_0ELNSP_7ScaleInE1ELSS_1EEEEEENS4_6LayoutISD_NS5_IJSC_NSA_ILi0EEESW_EEEEENS5_IJNS4_10UnderscoreESZ_SZ_EEEEENS4_13SM90_TMA_LOADENS4_14ComposedLayoutINS4_7SwizzleILi3ELi4ELi3EEENS4_18smem_ptr_flag_bitsILi16EEENSV_INS5_IJNSA_ILi8EEESI_EEENS5_IJSI_SC_EEEEEEEvNS4_8identityENS4_23SM90_TMA_LOAD_MULTICASTES1C_vS1D_EENS_8epilogue10collective6detail29Sm90TmaWarpSpecializedAdapterINS1H_15DefaultEpilogueISK_SL_SL_NS1G_6thread17LinearCombinationISK_Li1EffLNS1L_9ScaleType4KindE0ELNS_15FloatRoundStyleE2ESK_EENS1_15EpilogueDefaultEEEEEvvEEEEvNT_6ParamsE --------------------------
	.section	.nv.shared._ZN7cutlass13device_kernelINS_4gemm6kernel13GemmUniversalIN4cute5tupleIJiiiiEEENS1_10collective13CollectiveMmaINS1_34MainloopSm90TmaGmmaWarpSpecializedILi5ENS5_IJNS4_1CILi2EEENSA_ILi1EEESC_EEENS1_35KernelTmaWarpSpecializedCooperativeEEENS5_IJNSA_ILi128EEENSA_ILi224EEENSA_ILi64EEEEEENS_6half_tENS5_IJlSC_lEEESK_SL_NS4_8TiledMMAINS4_8MMA_AtomIJNS4_4SM904GMMA25MMA_64x32x16_F32F16F16_SSILNSP_5MajorE0ELSR_0ELNSP_7ScaleInE1ELSS_1EEEEEENS4_6LayoutISD_NS5_IJSC_NSA_ILi0EEESW_EEEEENS5_IJNS4_10UnderscoreESZ_SZ_EEEEENS4_13SM90_TMA_LOADENS4_14ComposedLayoutINS4_7SwizzleILi3ELi4ELi3EEENS4_18smem_ptr_flag_bitsILi16EEENSV_INS5_IJNSA_ILi8EEESI_EEENS5_IJSI_SC_EEEEEEEvNS4_8identityENS4_23SM90_TMA_LOAD_MULTICASTES1C_vS1D_EENS_8epilogue10collective6detail29Sm90TmaWarpSpecializedAdapterINS1H_15DefaultEpilogueISK_SL_SL_NS1G_6thread17LinearCombinationISK_Li1EffLNS1L_9ScaleType4KindE0ELNS_15FloatRoundStyleE2ESK_EENS1_15EpilogueDefaultEEEEEvvEEEEvNT_6ParamsE,"aw",@nobits
	.sectionflags	@""
	.align	16
	.zero		1024


//--------------------- .nv.shared.reserved.0     --------------------------
	.section	.nv.shared.reserved.0,"aw",@nobits
	.weak		__nv_reservedSMEM_offset_0_alias
	.size		__nv_reservedSMEM_offset_0_alias, 0, 0
	.other		__nv_reservedSMEM_offset_0_alias,@"STO_CUDA_RESERVED_SHARED STV_DEFAULT"
__nv_reservedSMEM_offset_0_alias:
	.zero		0


//--------------------- .nv.global                --------------------------
	.section	.nv.global,"aw",@nobits
.nv.global:
	.type		_ZN39_INTERNAL_ca3e2b72_4_k_cu_3ac11853_89324cute1_E,@object
	.size		_ZN39_INTERNAL_ca3e2b72_4_k_cu_3ac11853_89324cute1_E,(_ZN39_INTERNAL_ca3e2b72_4_k_cu_3ac11853_89324cuda3std3__45__cpo6cbeginE - _ZN39_INTERNAL_ca3e2b72_4_k_cu_3ac11853_89324cute1_E)
_ZN39_INTERNAL_ca3e2b72_4_k_cu_3ac11853_89324cute1_E:
	.zero		1
	.type		_ZN39_INTERNAL_ca3e2b72_4_k_cu_3ac11853_89324cuda3std3__45__cpo6cbeginE,@object
	.size		_ZN39_INTERNAL_ca3e2b72_4_k_cu_3ac11853_89324cuda3std3__45__cpo6cbeginE,(_ZN39_INTERNAL_ca3e2b72_4_k_cu_3ac11853_89324cuda3std3__48in_placeE - _ZN39_INTERNAL_ca3e2b72_4_k_cu_3ac11853_89324cuda3std3__45__cpo6cbeginE)
_ZN39_INTERNAL_ca3e2b72_4_k_cu_3ac11853_89324cuda3std3__45__cpo6cbeginE:
	.zero		1
	.type		_ZN39_INTERNAL_ca3e2b72_4_k_cu_3ac11853_89324cuda3std3__48in_placeE,@object
	.size		_ZN39_INTERNAL_ca3e2b72_4_k_cu_3ac11853_89324cuda3std3__48in_placeE,(_ZN39_INTERNAL_ca3e2b72_4_k_cu_3ac11853_89324cuda3std6ranges3__45__cpo9iter_moveE - _ZN39_INTERNAL_ca3e2b72_4_k_cu_3ac11853_89324cuda3std3__48in_placeE)
_ZN39_INTERNAL_ca3e2b72_4_k_cu_3ac11853_89324cuda3std3__48in_placeE:
	.zero		1
	.type		_ZN39_INTERNAL_ca3e2b72_4_k_cu_3ac11853_89324cuda3std6ranges3__45__cpo9iter_moveE,@object
	.size		_ZN39_INTERNAL_ca3e2b72_4_k_cu_3ac11853_89324cuda3std6ranges3__45__cpo9iter_moveE,(_ZN39_INTERNAL_ca3e2b72_4_k_cu_3ac11853_89324cuda3std3__45__cpo5beginE - _ZN39_INTERNAL_ca3e2b72_4_k_cu_3ac11853_89324cuda3std6ranges3__45__cpo9iter_moveE)
_ZN39_INTERNAL_ca3e2b72_4_k_cu_3ac11853_89324cuda3std6ranges3__45__cpo9iter_moveE:
	.zero		1
	.type		_ZN39_INTERNAL_ca3e2b72_4_k_cu_3ac11853_89324cuda3std3__45__cpo5beginE,@object
	.size		_ZN39_INTERNAL_ca3e2b72_4_k_cu_3ac11853_89324cuda3std3__45__cpo5beginE,(_ZN39_INTERNAL_ca3e2b72_4_k_cu_3ac11853_89324cuda3std3__441_GLOBAL__N__ca3e2b72_4_k_cu_3ac11853_89326ignoreE - _ZN39_INTERNAL_ca3e2b72_4_k_cu_3ac11853_89324cuda3std3__45__cpo5beginE)
_ZN39_INTERNAL_ca3e2b72_4_k_cu_3ac11853_89324cuda3std3__45__cpo5beginE:
	.zero		1
	.type		_ZN39_INTERNAL_ca3e2b72_4_k_cu_3ac11853_89324cuda3std3__441_GLOBAL__N__ca3e2b72_4_k_cu_3ac11853_89326ignoreE,@object
	.size		_ZN39_INTERNAL_ca3e2b72_4_k_cu_3ac11853_89324cuda3std3__441_GLOBAL__N__ca3e2b72_4_k_cu_3ac11853_89326ignoreE,(_ZN39_INTERNAL_ca3e2b72_4_k_cu_3ac11853_89324cute7productE - _ZN39_INTERNAL_ca3e2b72_4_k_cu_3ac11853_89324cuda3std3__441_GLOBAL__N__ca3e2b72_4_k_cu_3ac11853_89326ignoreE)
_ZN39_INTERNAL_ca3e2b72_4_k_cu_3ac11853_89324cuda3std3__441_GLOBAL__N__ca3e2b72_4_k_cu_3ac11853_89326ignoreE:
	.zero		1
	.type		_ZN39_INTERNAL_ca3e2b72_4_k_cu_3ac11853_89324cute7productE,@object
	.size		_ZN39_INTERNAL_ca3e2b72_4_k_cu_3ac11853_89324cute7productE,(_ZN39_INTERNAL_ca3e2b72_4_k_cu_3ac11853_89324cuda3std3__45__cpo3endE - _ZN39_INTERNAL_ca3e2b72_4_k_cu_3ac11853_89324cute7productE)
_ZN39_INTERNAL_ca3e2b72_4_k_cu_3ac11853_89324cute7productE:
	.zero		1
	.type		_ZN39_INTERNAL_ca3e2b72_4_k_cu_3ac11853_89324cuda3std3__45__cpo3endE,@object
	.size		_ZN39_INTERNAL_ca3e2b72_4_k_cu_3ac11853_89324cuda3std3__45__cpo3endE,(_ZN39_INTERNAL_ca3e2b72_4_k_cu_3ac11853_89324cuda3std3__419piecewise_constructE - _ZN39_INTERNAL_ca3e2b72_4_k_cu_3ac11853_89324cuda3std3__45__cpo3endE)
_ZN39_INTERNAL_ca3e2b72_4_k_cu_3ac11853_89324cuda3std3__45__cpo3endE:
	.zero		1
	.type		_ZN39_INTERNAL_ca3e2b72_4_k_cu_3ac11853_89324cuda3std3__419piecewise_constructE,@object
	.size		_ZN39_INTERNAL_ca3e2b72_4_k_cu_3ac11853_89324cuda3std3__419piecewise_constructE,(_ZN39_INTERNAL_ca3e2b72_4_k_cu_3ac11853_89324cuda3std3__45__cpo4cendE - _ZN39_INTERNAL_ca3e2b72_4_k_cu_3ac11853_89324cuda3std3__419piecewise_constructE)
_ZN39_INTERNAL_ca3e2b72_4_k_cu_3ac11853_89324cuda3std3__419piecewise_constructE:
	.zero		1
	.type		_ZN39_INTERNAL_ca3e2b72_4_k_cu_3ac11853_89324cuda3std3__45__cpo4cendE,@object
	.size		_ZN39_INTERNAL_ca3e2b72_4_k_cu_3ac11853_89324cuda3std3__45__cpo4cendE,(_ZN39_INTERNAL_ca3e2b72_4_k_cu_3ac11853_89324cuda3std6ranges3__45__cpo4swapE - _ZN39_INTERNAL_ca3e2b72_4_k_cu_3ac11853_89324cuda3std3__45__cpo4cendE)
_ZN39_INTERNAL_ca3e2b72_4_k_cu_3ac11853_89324cuda3std3__45__cpo4cendE:
	.zero		1
	.type		_ZN39_INTERNAL_ca3e2b72_4_k_cu_3ac11853_89324cuda3std6ranges3__45__cpo4swapE,@object
	.size		_ZN39_INTERNAL_ca3e2b72_4_k_cu_3ac11853_89324cuda3std6ranges3__45__cpo4swapE,(.L_8 - _ZN39_INTERNAL_ca3e2b72_4_k_cu_3ac11853_89324cuda3std6ranges3__45__cpo4swapE)
_ZN39_INTERNAL_ca3e2b72_4_k_cu_3ac11853_89324cuda3std6ranges3__45__cpo4swapE:
	.zero		1
.L_8:


//--------------------- .nv.constant0._ZN7cutlass13device_kernelINS_4gemm6kernel13GemmUniversalIN4cute5tupleIJiiiiEEENS1_10collective13CollectiveMmaINS1_34MainloopSm90TmaGmmaWarpSpecializedILi5ENS5_IJNS4_1CILi2EEENSA_ILi1EEESC_EEENS1_35KernelTmaWarpSpecializedCooperativeEEENS5_IJNSA_ILi128EEENSA_ILi224EEENSA_ILi64EEEEEENS_6half_tENS5_IJlSC_lEEESK_SL_NS4_8TiledMMAINS4_8MMA_AtomIJNS4_4SM904GMMA25MMA_64x32x16_F32F16F16_SSILNSP_5MajorE0ELSR_0ELNSP_7ScaleInE1ELSS_1EEEEEENS4_6LayoutISD_NS5_IJSC_NSA_ILi0EEESW_EEEEENS5_IJNS4_10UnderscoreESZ_SZ_EEEEENS4_13SM90_TMA_LOADENS4_14ComposedLayoutINS4_7SwizzleILi3ELi4ELi3EEENS4_18smem_ptr_flag_bitsILi16EEENSV_INS5_IJNSA_ILi8EEESI_EEENS5_IJSI_SC_EEEEEEEvNS4_8identityENS4_23SM90_TMA_LOAD_MULTICASTES1C_vS1D_EENS_8epilogue10collective6detail29Sm90TmaWarpSpecializedAdapterINS1H_15DefaultEpilogueISK_SL_SL_NS1G_6thread17LinearCombinationISK_Li1EffLNS1L_9ScaleType4KindE0ELNS_15FloatRoundStyleE2ESK_EENS1_15EpilogueDefaultEEEEEvvEEEEvNT_6ParamsE --------------------------
	.section	.nv.constant0._ZN7cutlass13device_kernelINS_4gemm6kernel13GemmUniversalIN4cute5tupleIJiiiiEEENS1_10collective13CollectiveMmaINS1_34MainloopSm90TmaGmmaWarpSpecializedILi5ENS5_IJNS4_1CILi2EEENSA_ILi1EEESC_EEENS1_35KernelTmaWarpSpecializedCooperativeEEENS5_IJNSA_ILi128EEENSA_ILi224EEENSA_ILi64EEEEEENS_6half_tENS5_IJlSC_lEEESK_SL_NS4_8TiledMMAINS4_8MMA_AtomIJNS4_4SM904GMMA25MMA_64x32x16_F32F16F16_SSILNSP_5MajorE0ELSR_0ELNSP_7ScaleInE1ELSS_1EEEEEENS4_6LayoutISD_NS5_IJSC_NSA_ILi0EEESW_EEEEENS5_IJNS4_10UnderscoreESZ_SZ_EEEEENS4_13SM90_TMA_LOADENS4_14ComposedLayoutINS4_7SwizzleILi3ELi4ELi3EEENS4_18smem_ptr_flag_bitsILi16EEENSV_INS5_IJNSA_ILi8EEESI_EEENS5_IJSI_SC_EEEEEEEvNS4_8identityENS4_23SM90_TMA_LOAD_MULTICASTES1C_vS1D_EENS_8epilogue10collective6detail29Sm90TmaWarpSpecializedAdapterINS1H_15DefaultEpilogueISK_SL_SL_NS1G_6thread17LinearCombinationISK_Li1EffLNS1L_9ScaleType4KindE0ELNS_15FloatRoundStyleE2ESK_EENS1_15EpilogueDefaultEEEEEvvEEEEvNT_6ParamsE,"a",@progbits
	.sectionflags	@""
	.align	4
.nv.constant0._ZN7cutlass13device_kernelINS_4gemm6kernel13GemmUniversalIN4cute5tupleIJiiiiEEENS1_10collective13CollectiveMmaINS1_34MainloopSm90TmaGmmaWarpSpecializedILi5ENS5_IJNS4_1CILi2EEENSA_ILi1EEESC_EEENS1_35KernelTmaWarpSpecializedCooperativeEEENS5_IJNSA_ILi128EEENSA_ILi224EEENSA_ILi64EEEEEENS_6half_tENS5_IJlSC_lEEESK_SL_NS4_8TiledMMAINS4_8MMA_AtomIJNS4_4SM904GMMA25MMA_64x32x16_F32F16F16_SSILNSP_5MajorE0ELSR_0ELNSP_7ScaleInE1ELSS_1EEEEEENS4_6LayoutISD_NS5_IJSC_NSA_ILi0EEESW_EEEEENS5_IJNS4_10UnderscoreESZ_SZ_EEEEENS4_13SM90_TMA_LOADENS4_14ComposedLayoutINS4_7SwizzleILi3ELi4ELi3EEENS4_18smem_ptr_flag_bitsILi16EEENSV_INS5_IJNSA_ILi8EEESI_EEENS5_IJSI_SC_EEEEEEEvNS4_8identityENS4_23SM90_TMA_LOAD_MULTICASTES1C_vS1D_EENS_8epilogue10collective6detail29Sm90TmaWarpSpecializedAdapterINS1H_15DefaultEpilogueISK_SL_SL_NS1G_6thread17LinearCombinationISK_Li1EffLNS1L_9ScaleType4KindE0ELNS_15FloatRoundStyleE2ESK_EENS1_15EpilogueDefaultEEEEEvvEEEEvNT_6ParamsE:
	.zero		1664


//--------------------- SYMBOLS --------------------------

	.type		.nv.reservedSmem.offset0,@object
	.size		.nv.reservedSmem.offset0,0x4
	.type		__assertfail,@function
